//
// Generated by NVIDIA NVVM Compiler
//
// Compiler Build ID: CL-36424714
// Cuda compilation tools, release 13.0, V13.0.88
// Based on NVVM 20.0.0
//

.version 9.0
.target sm_100
.address_size 64

	// .globl	roc_batch_f32

.visible .entry roc_batch_f32(
	.param .u64 .ptr .align 1 roc_batch_f32_param_0,
	.param .u64 .ptr .align 1 roc_batch_f32_param_1,
	.param .u32 roc_batch_f32_param_2,
	.param .u32 roc_batch_f32_param_3,
	.param .u32 roc_batch_f32_param_4,
	.param .u64 .ptr .align 1 roc_batch_f32_param_5
)
{
	.reg .pred 	%p<15>;
	.reg .b32 	%r<33>;
	.reg .b32 	%f<10>;
	.reg .b64 	%rd<24>;

	ld.param.u64 	%rd2, [roc_batch_f32_param_0];
	ld.param.u64 	%rd3, [roc_batch_f32_param_1];
	ld.param.u32 	%r20, [roc_batch_f32_param_2];
	ld.param.u32 	%r21, [roc_batch_f32_param_3];
	ld.param.u32 	%r22, [roc_batch_f32_param_4];
	ld.param.u64 	%rd4, [roc_batch_f32_param_5];
	mov.u32 	%r1, %ctaid.x;
	setp.ge.s32 	%p1, %r1, %r22;
	@%p1 bra 	$L__BB0_18;
	cvta.to.global.u64 	%rd5, %rd3;
	cvta.to.global.u64 	%rd6, %rd4;
	mul.lo.s32 	%r23, %r20, %r1;
	mul.wide.s32 	%rd7, %r23, 4;
	add.s64 	%rd1, %rd6, %rd7;
	mul.wide.u32 	%rd8, %r1, 4;
	add.s64 	%rd9, %rd5, %rd8;
	ld.global.nc.u32 	%r2, [%rd9];
	setp.gt.s32 	%p2, %r2, 0;
	@%p2 bra 	$L__BB0_5;
	mov.u32 	%r29, %tid.x;
	setp.ge.s32 	%p13, %r29, %r20;
	@%p13 bra 	$L__BB0_18;
	mov.u32 	%r4, %ntid.x;
$L__BB0_4:
	mul.wide.s32 	%rd22, %r29, 4;
	add.s64 	%rd23, %rd1, %rd22;
	mov.b32 	%r28, 2143289344;
	st.global.u32 	[%rd23], %r28;
	add.s32 	%r29, %r29, %r4;
	setp.lt.s32 	%p14, %r29, %r20;
	@%p14 bra 	$L__BB0_4;
	bra.uni 	$L__BB0_18;
$L__BB0_5:
	add.s32 	%r7, %r2, %r21;
	setp.lt.s32 	%p3, %r7, %r20;
	@%p3 bra 	$L__BB0_9;
	mov.u32 	%r30, %tid.x;
	setp.ge.s32 	%p4, %r30, %r20;
	@%p4 bra 	$L__BB0_18;
	mov.u32 	%r9, %ntid.x;
$L__BB0_8:
	mul.wide.s32 	%rd10, %r30, 4;
	add.s64 	%rd11, %rd1, %rd10;
	mov.b32 	%r24, 2143289344;
	st.global.u32 	[%rd11], %r24;
	add.s32 	%r30, %r30, %r9;
	setp.lt.s32 	%p5, %r30, %r20;
	@%p5 bra 	$L__BB0_8;
	bra.uni 	$L__BB0_18;
$L__BB0_9:
	mov.u32 	%r12, %tid.x;
	setp.ge.s32 	%p6, %r12, %r7;
	@%p6 bra 	$L__BB0_12;
	mov.u32 	%r13, %ntid.x;
	mov.u32 	%r31, %r12;
$L__BB0_11:
	mul.wide.s32 	%rd12, %r31, 4;
	add.s64 	%rd13, %rd1, %rd12;
	mov.b32 	%r25, 2143289344;
	st.global.u32 	[%rd13], %r25;
	add.s32 	%r31, %r31, %r13;
	setp.lt.s32 	%p7, %r31, %r7;
	@%p7 bra 	$L__BB0_11;
$L__BB0_12:
	add.s32 	%r32, %r7, %r12;
	setp.ge.s32 	%p8, %r32, %r20;
	@%p8 bra 	$L__BB0_18;
	mov.u32 	%r17, %ntid.x;
$L__BB0_14:
	mul.wide.s32 	%rd16, %r32, 4;
	add.s64 	%rd14, %rd2, %rd16;
	// begin inline asm
	ld.global.nc.f32 %f3, [%rd14];
	// end inline asm
	sub.s32 	%r26, %r32, %r2;
	mul.wide.s32 	%rd17, %r26, 4;
	add.s64 	%rd15, %rd2, %rd17;
	// begin inline asm
	ld.global.nc.f32 %f4, [%rd15];
	// end inline asm
	setp.neu.f32 	%p9, %f4, 0f00000000;
	abs.f32 	%f5, %f4;
	setp.num.f32 	%p10, %f5, %f5;
	and.pred  	%p11, %p9, %p10;
	@%p11 bra 	$L__BB0_16;
	add.s64 	%rd19, %rd1, %rd16;
	mov.b32 	%r27, 0;
	st.global.u32 	[%rd19], %r27;
	bra.uni 	$L__BB0_17;
$L__BB0_16:
	rcp.rn.f32 	%f7, %f4;
	fma.rn.f32 	%f8, %f3, %f7, 0fBF800000;
	mul.f32 	%f9, %f8, 0f42C80000;
	add.s64 	%rd21, %rd1, %rd16;
	st.global.f32 	[%rd21], %f9;
$L__BB0_17:
	add.s32 	%r32, %r32, %r17;
	setp.lt.s32 	%p12, %r32, %r20;
	@%p12 bra 	$L__BB0_14;
$L__BB0_18:
	ret;

}
	// .globl	roc_many_series_one_param_f32
.visible .entry roc_many_series_one_param_f32(
	.param .u64 .ptr .align 1 roc_many_series_one_param_f32_param_0,
	.param .u64 .ptr .align 1 roc_many_series_one_param_f32_param_1,
	.param .u32 roc_many_series_one_param_f32_param_2,
	.param .u32 roc_many_series_one_param_f32_param_3,
	.param .u32 roc_many_series_one_param_f32_param_4,
	.param .u64 .ptr .align 1 roc_many_series_one_param_f32_param_5
)
{
	.reg .pred 	%p<53>;
	.reg .b32 	%r<149>;
	.reg .b32 	%f<46>;
	.reg .b64 	%rd<115>;

	ld.param.u64 	%rd9, [roc_many_series_one_param_f32_param_0];
	ld.param.u64 	%rd10, [roc_many_series_one_param_f32_param_1];
	ld.param.u32 	%r77, [roc_many_series_one_param_f32_param_2];
	ld.param.u32 	%r78, [roc_many_series_one_param_f32_param_3];
	ld.param.u32 	%r79, [roc_many_series_one_param_f32_param_4];
	ld.param.u64 	%rd11, [roc_many_series_one_param_f32_param_5];
	cvta.to.global.u64 	%rd1, %rd11;
	mov.u32 	%r80, %ctaid.x;
	mov.u32 	%r81, %ntid.x;
	mov.u32 	%r82, %tid.x;
	mad.lo.s32 	%r1, %r80, %r81, %r82;
	setp.ge.s32 	%p1, %r1, %r77;
	@%p1 bra 	$L__BB1_61;
	setp.gt.s32 	%p2, %r79, 0;
	@%p2 bra 	$L__BB1_14;
	setp.lt.s32 	%p44, %r78, 1;
	@%p44 bra 	$L__BB1_61;
	and.b32  	%r2, %r78, 7;
	setp.lt.u32 	%p45, %r78, 8;
	mov.b32 	%r144, 0;
	@%p45 bra 	$L__BB1_6;
	and.b32  	%r144, %r78, 2147483640;
	neg.s32 	%r125, %r144;
	shl.b32 	%r5, %r77, 3;
	mul.wide.s32 	%rd95, %r77, 4;
	mov.u32 	%r124, %r1;
$L__BB1_5:
	.pragma "nounroll";
	mul.wide.s32 	%rd93, %r124, 4;
	add.s64 	%rd94, %rd1, %rd93;
	mov.b32 	%r116, 2143289344;
	st.global.u32 	[%rd94], %r116;
	add.s64 	%rd96, %rd94, %rd95;
	st.global.u32 	[%rd96], %r116;
	add.s64 	%rd97, %rd96, %rd95;
	st.global.u32 	[%rd97], %r116;
	add.s64 	%rd98, %rd97, %rd95;
	st.global.u32 	[%rd98], %r116;
	add.s64 	%rd99, %rd98, %rd95;
	st.global.u32 	[%rd99], %r116;
	add.s64 	%rd100, %rd99, %rd95;
	st.global.u32 	[%rd100], %r116;
	add.s64 	%rd101, %rd100, %rd95;
	st.global.u32 	[%rd101], %r116;
	add.s64 	%rd102, %rd101, %rd95;
	st.global.u32 	[%rd102], %r116;
	add.s32 	%r125, %r125, 8;
	add.s32 	%r124, %r124, %r5;
	setp.eq.s32 	%p46, %r125, 0;
	@%p46 bra 	$L__BB1_6;
	bra.uni 	$L__BB1_5;
$L__BB1_6:
	setp.eq.s32 	%p47, %r2, 0;
	@%p47 bra 	$L__BB1_61;
	and.b32  	%r66, %r78, 3;
	setp.lt.u32 	%p48, %r2, 4;
	@%p48 bra 	$L__BB1_9;
	mad.lo.s32 	%r117, %r144, %r77, %r1;
	mul.wide.s32 	%rd103, %r117, 4;
	add.s64 	%rd104, %rd1, %rd103;
	mov.b32 	%r118, 2143289344;
	st.global.u32 	[%rd104], %r118;
	mul.wide.s32 	%rd105, %r77, 4;
	add.s64 	%rd106, %rd104, %rd105;
	st.global.u32 	[%rd106], %r118;
	add.s64 	%rd107, %rd106, %rd105;
	st.global.u32 	[%rd107], %r118;
	add.s64 	%rd108, %rd107, %rd105;
	st.global.u32 	[%rd108], %r118;
	add.s32 	%r144, %r144, 4;
$L__BB1_9:
	setp.eq.s32 	%p49, %r66, 0;
	@%p49 bra 	$L__BB1_61;
	setp.eq.s32 	%p50, %r66, 1;
	@%p50 bra 	$L__BB1_12;
	mad.lo.s32 	%r119, %r144, %r77, %r1;
	mul.wide.s32 	%rd109, %r119, 4;
	add.s64 	%rd110, %rd1, %rd109;
	mov.b32 	%r120, 2143289344;
	st.global.u32 	[%rd110], %r120;
	mul.wide.s32 	%rd111, %r77, 4;
	add.s64 	%rd112, %rd110, %rd111;
	st.global.u32 	[%rd112], %r120;
	add.s32 	%r144, %r144, 2;
$L__BB1_12:
	and.b32  	%r121, %r78, 1;
	setp.eq.b32 	%p51, %r121, 1;
	not.pred 	%p52, %p51;
	@%p52 bra 	$L__BB1_61;
	mad.lo.s32 	%r122, %r144, %r77, %r1;
	mul.wide.s32 	%rd113, %r122, 4;
	add.s64 	%rd114, %rd1, %rd113;
	mov.b32 	%r123, 2143289344;
	st.global.u32 	[%rd114], %r123;
	bra.uni 	$L__BB1_61;
$L__BB1_14:
	cvta.to.global.u64 	%rd12, %rd10;
	mul.wide.s32 	%rd13, %r1, 4;
	add.s64 	%rd14, %rd12, %rd13;
	ld.global.nc.u32 	%r10, [%rd14];
	setp.gt.s32 	%p3, %r10, -1;
	setp.lt.s32 	%p4, %r10, %r78;
	and.pred  	%p5, %p3, %p4;
	@%p5 bra 	$L__BB1_27;
	setp.lt.s32 	%p35, %r78, 1;
	@%p35 bra 	$L__BB1_61;
	and.b32  	%r11, %r78, 7;
	setp.lt.u32 	%p36, %r78, 8;
	mov.b32 	%r147, 0;
	@%p36 bra 	$L__BB1_19;
	and.b32  	%r147, %r78, 2147483640;
	neg.s32 	%r127, %r147;
	shl.b32 	%r14, %r77, 3;
	mul.wide.s32 	%rd73, %r77, 4;
	mov.u32 	%r126, %r1;
$L__BB1_18:
	.pragma "nounroll";
	mul.wide.s32 	%rd71, %r126, 4;
	add.s64 	%rd72, %rd1, %rd71;
	mov.b32 	%r107, 2143289344;
	st.global.u32 	[%rd72], %r107;
	add.s64 	%rd74, %rd72, %rd73;
	st.global.u32 	[%rd74], %r107;
	add.s64 	%rd75, %rd74, %rd73;
	st.global.u32 	[%rd75], %r107;
	add.s64 	%rd76, %rd75, %rd73;
	st.global.u32 	[%rd76], %r107;
	add.s64 	%rd77, %rd76, %rd73;
	st.global.u32 	[%rd77], %r107;
	add.s64 	%rd78, %rd77, %rd73;
	st.global.u32 	[%rd78], %r107;
	add.s64 	%rd79, %rd78, %rd73;
	st.global.u32 	[%rd79], %r107;
	add.s64 	%rd80, %rd79, %rd73;
	st.global.u32 	[%rd80], %r107;
	add.s32 	%r127, %r127, 8;
	add.s32 	%r126, %r126, %r14;
	setp.eq.s32 	%p37, %r127, 0;
	@%p37 bra 	$L__BB1_19;
	bra.uni 	$L__BB1_18;
$L__BB1_19:
	setp.eq.s32 	%p38, %r11, 0;
	@%p38 bra 	$L__BB1_61;
	and.b32  	%r72, %r78, 3;
	setp.lt.u32 	%p39, %r11, 4;
	@%p39 bra 	$L__BB1_22;
	mad.lo.s32 	%r108, %r147, %r77, %r1;
	mul.wide.s32 	%rd81, %r108, 4;
	add.s64 	%rd82, %rd1, %rd81;
	mov.b32 	%r109, 2143289344;
	st.global.u32 	[%rd82], %r109;
	mul.wide.s32 	%rd83, %r77, 4;
	add.s64 	%rd84, %rd82, %rd83;
	st.global.u32 	[%rd84], %r109;
	add.s64 	%rd85, %rd84, %rd83;
	st.global.u32 	[%rd85], %r109;
	add.s64 	%rd86, %rd85, %rd83;
	st.global.u32 	[%rd86], %r109;
	add.s32 	%r147, %r147, 4;
$L__BB1_22:
	setp.eq.s32 	%p40, %r72, 0;
	@%p40 bra 	$L__BB1_61;
	setp.eq.s32 	%p41, %r72, 1;
	@%p41 bra 	$L__BB1_25;
	mad.lo.s32 	%r110, %r147, %r77, %r1;
	mul.wide.s32 	%rd87, %r110, 4;
	add.s64 	%rd88, %rd1, %rd87;
	mov.b32 	%r111, 2143289344;
	st.global.u32 	[%rd88], %r111;
	mul.wide.s32 	%rd89, %r77, 4;
	add.s64 	%rd90, %rd88, %rd89;
	st.global.u32 	[%rd90], %r111;
	add.s32 	%r147, %r147, 2;
$L__BB1_25:
	and.b32  	%r112, %r78, 1;
	setp.eq.b32 	%p42, %r112, 1;
	not.pred 	%p43, %p42;
	@%p43 bra 	$L__BB1_61;
	mad.lo.s32 	%r113, %r147, %r77, %r1;
	mul.wide.s32 	%rd91, %r113, 4;
	add.s64 	%rd92, %rd1, %rd91;
	mov.b32 	%r114, 2143289344;
	st.global.u32 	[%rd92], %r114;
	bra.uni 	$L__BB1_61;
$L__BB1_27:
	add.s32 	%r134, %r10, %r79;
	setp.lt.s32 	%p6, %r78, 1;
	@%p6 bra 	$L__BB1_39;
	min.s32 	%r84, %r134, %r78;
	max.s32 	%r20, %r84, 1;
	and.b32  	%r21, %r20, 7;
	setp.lt.s32 	%p7, %r84, 8;
	mov.b32 	%r128, 0;
	@%p7 bra 	$L__BB1_31;
	and.b32  	%r128, %r20, 2147483640;
	neg.s32 	%r136, %r128;
	shl.b32 	%r24, %r77, 3;
	mul.wide.s32 	%rd17, %r77, 4;
	mov.u32 	%r135, %r1;
$L__BB1_30:
	.pragma "nounroll";
	mul.wide.s32 	%rd15, %r135, 4;
	add.s64 	%rd16, %rd1, %rd15;
	mov.b32 	%r85, 2143289344;
	st.global.u32 	[%rd16], %r85;
	add.s64 	%rd18, %rd16, %rd17;
	st.global.u32 	[%rd18], %r85;
	add.s64 	%rd19, %rd18, %rd17;
	st.global.u32 	[%rd19], %r85;
	add.s64 	%rd20, %rd19, %rd17;
	st.global.u32 	[%rd20], %r85;
	add.s64 	%rd21, %rd20, %rd17;
	st.global.u32 	[%rd21], %r85;
	add.s64 	%rd22, %rd21, %rd17;
	st.global.u32 	[%rd22], %r85;
	add.s64 	%rd23, %rd22, %rd17;
	st.global.u32 	[%rd23], %r85;
	add.s64 	%rd24, %rd23, %rd17;
	st.global.u32 	[%rd24], %r85;
	add.s32 	%r136, %r136, 8;
	add.s32 	%r135, %r135, %r24;
	setp.eq.s32 	%p8, %r136, 0;
	@%p8 bra 	$L__BB1_31;
	bra.uni 	$L__BB1_30;
$L__BB1_31:
	setp.eq.s32 	%p9, %r21, 0;
	@%p9 bra 	$L__BB1_39;
	and.b32  	%r26, %r20, 3;
	setp.lt.u32 	%p10, %r21, 4;
	@%p10 bra 	$L__BB1_34;
	mad.lo.s32 	%r86, %r128, %r77, %r1;
	mul.wide.s32 	%rd25, %r86, 4;
	add.s64 	%rd26, %rd1, %rd25;
	mov.b32 	%r87, 2143289344;
	st.global.u32 	[%rd26], %r87;
	mul.wide.s32 	%rd27, %r77, 4;
	add.s64 	%rd28, %rd26, %rd27;
	st.global.u32 	[%rd28], %r87;
	add.s64 	%rd29, %rd28, %rd27;
	st.global.u32 	[%rd29], %r87;
	add.s64 	%rd30, %rd29, %rd27;
	st.global.u32 	[%rd30], %r87;
	add.s32 	%r128, %r128, 4;
$L__BB1_34:
	setp.eq.s32 	%p11, %r26, 0;
	@%p11 bra 	$L__BB1_39;
	setp.eq.s32 	%p12, %r26, 1;
	@%p12 bra 	$L__BB1_37;
	mad.lo.s32 	%r88, %r128, %r77, %r1;
	mul.wide.s32 	%rd31, %r88, 4;
	add.s64 	%rd32, %rd1, %rd31;
	mov.b32 	%r89, 2143289344;
	st.global.u32 	[%rd32], %r89;
	mul.wide.s32 	%rd33, %r77, 4;
	add.s64 	%rd34, %rd32, %rd33;
	st.global.u32 	[%rd34], %r89;
	add.s32 	%r128, %r128, 2;
$L__BB1_37:
	and.b32  	%r90, %r20, 1;
	setp.eq.b32 	%p13, %r90, 1;
	not.pred 	%p14, %p13;
	@%p14 bra 	$L__BB1_39;
	mad.lo.s32 	%r91, %r128, %r77, %r1;
	mul.wide.s32 	%rd35, %r91, 4;
	add.s64 	%rd36, %rd1, %rd35;
	mov.b32 	%r92, 2143289344;
	st.global.u32 	[%rd36], %r92;
$L__BB1_39:
	setp.le.s32 	%p15, %r78, %r134;
	@%p15 bra 	$L__BB1_61;
	sub.s32 	%r93, %r78, %r134;
	and.b32  	%r31, %r93, 3;
	setp.eq.s32 	%p16, %r31, 0;
	@%p16 bra 	$L__BB1_46;
	mad.lo.s32 	%r133, %r10, %r77, %r1;
	mad.lo.s32 	%r132, %r77, %r134, %r1;
	neg.s32 	%r131, %r31;
	add.s32 	%r134, %r134, %r31;
$L__BB1_42:
	.pragma "nounroll";
	mul.wide.s32 	%rd39, %r132, 4;
	add.s64 	%rd37, %rd9, %rd39;
	// begin inline asm
	ld.global.nc.f32 %f11, [%rd37];
	// end inline asm
	mul.wide.s32 	%rd40, %r133, 4;
	add.s64 	%rd38, %rd9, %rd40;
	// begin inline asm
	ld.global.nc.f32 %f12, [%rd38];
	// end inline asm
	setp.neu.f32 	%p17, %f12, 0f00000000;
	abs.f32 	%f13, %f12;
	setp.num.f32 	%p18, %f13, %f13;
	and.pred  	%p19, %p17, %p18;
	@%p19 bra 	$L__BB1_44;
	add.s64 	%rd42, %rd1, %rd39;
	mov.b32 	%r94, 0;
	st.global.u32 	[%rd42], %r94;
	bra.uni 	$L__BB1_45;
$L__BB1_44:
	rcp.rn.f32 	%f15, %f12;
	fma.rn.f32 	%f16, %f11, %f15, 0fBF800000;
	mul.f32 	%f17, %f16, 0f42C80000;
	add.s64 	%rd44, %rd1, %rd39;
	st.global.f32 	[%rd44], %f17;
$L__BB1_45:
	add.s32 	%r133, %r133, %r77;
	add.s32 	%r132, %r132, %r77;
	add.s32 	%r131, %r131, 1;
	setp.ne.s32 	%p20, %r131, 0;
	@%p20 bra 	$L__BB1_42;
$L__BB1_46:
	sub.s32 	%r95, %r10, %r78;
	add.s32 	%r96, %r95, %r79;
	setp.gt.u32 	%p21, %r96, -4;
	@%p21 bra 	$L__BB1_61;
	sub.s32 	%r97, %r134, %r79;
	mad.lo.s32 	%r141, %r77, %r97, %r1;
	shl.b32 	%r44, %r77, 2;
	mul.lo.s32 	%r98, %r134, %r77;
	add.s32 	%r99, %r98, %r77;
	add.s32 	%r140, %r1, %r99;
	add.s32 	%r100, %r134, 2;
	mad.lo.s32 	%r139, %r77, %r100, %r1;
	add.s32 	%r101, %r134, 3;
	mad.lo.s32 	%r138, %r77, %r101, %r1;
	add.s32 	%r137, %r1, %r98;
	mul.wide.s32 	%rd4, %r77, 4;
$L__BB1_48:
	mul.wide.s32 	%rd47, %r137, 4;
	add.s64 	%rd45, %rd9, %rd47;
	// begin inline asm
	ld.global.nc.f32 %f18, [%rd45];
	// end inline asm
	mul.wide.s32 	%rd48, %r141, 4;
	add.s64 	%rd46, %rd9, %rd48;
	// begin inline asm
	ld.global.nc.f32 %f19, [%rd46];
	// end inline asm
	setp.neu.f32 	%p22, %f19, 0f00000000;
	abs.f32 	%f20, %f19;
	setp.num.f32 	%p23, %f20, %f20;
	and.pred  	%p24, %p22, %p23;
	@%p24 bra 	$L__BB1_50;
	add.s64 	%rd50, %rd1, %rd47;
	mov.b32 	%r102, 0;
	st.global.u32 	[%rd50], %r102;
	bra.uni 	$L__BB1_51;
$L__BB1_50:
	rcp.rn.f32 	%f22, %f19;
	fma.rn.f32 	%f23, %f18, %f22, 0fBF800000;
	mul.f32 	%f24, %f23, 0f42C80000;
	add.s64 	%rd52, %rd1, %rd47;
	st.global.f32 	[%rd52], %f24;
$L__BB1_51:
	add.s64 	%rd53, %rd45, %rd4;
	// begin inline asm
	ld.global.nc.f32 %f25, [%rd53];
	// end inline asm
	add.s64 	%rd54, %rd46, %rd4;
	// begin inline asm
	ld.global.nc.f32 %f26, [%rd54];
	// end inline asm
	setp.neu.f32 	%p25, %f26, 0f00000000;
	abs.f32 	%f27, %f26;
	setp.num.f32 	%p26, %f27, %f27;
	and.pred  	%p27, %p25, %p26;
	@%p27 bra 	$L__BB1_53;
	mul.wide.s32 	%rd55, %r140, 4;
	add.s64 	%rd56, %rd1, %rd55;
	mov.b32 	%r103, 0;
	st.global.u32 	[%rd56], %r103;
	bra.uni 	$L__BB1_54;
$L__BB1_53:
	rcp.rn.f32 	%f29, %f26;
	fma.rn.f32 	%f30, %f25, %f29, 0fBF800000;
	mul.f32 	%f31, %f30, 0f42C80000;
	mul.wide.s32 	%rd57, %r140, 4;
	add.s64 	%rd58, %rd1, %rd57;
	st.global.f32 	[%rd58], %f31;
$L__BB1_54:
	add.s64 	%rd59, %rd53, %rd4;
	// begin inline asm
	ld.global.nc.f32 %f32, [%rd59];
	// end inline asm
	add.s64 	%rd60, %rd54, %rd4;
	// begin inline asm
	ld.global.nc.f32 %f33, [%rd60];
	// end inline asm
	setp.neu.f32 	%p28, %f33, 0f00000000;
	abs.f32 	%f34, %f33;
	setp.num.f32 	%p29, %f34, %f34;
	and.pred  	%p30, %p28, %p29;
	@%p30 bra 	$L__BB1_56;
	mul.wide.s32 	%rd61, %r139, 4;
	add.s64 	%rd62, %rd1, %rd61;
	mov.b32 	%r104, 0;
	st.global.u32 	[%rd62], %r104;
	bra.uni 	$L__BB1_57;
$L__BB1_56:
	rcp.rn.f32 	%f36, %f33;
	fma.rn.f32 	%f37, %f32, %f36, 0fBF800000;
	mul.f32 	%f38, %f37, 0f42C80000;
	mul.wide.s32 	%rd63, %r139, 4;
	add.s64 	%rd64, %rd1, %rd63;
	st.global.f32 	[%rd64], %f38;
$L__BB1_57:
	add.s64 	%rd65, %rd59, %rd4;
	// begin inline asm
	ld.global.nc.f32 %f39, [%rd65];
	// end inline asm
	add.s64 	%rd66, %rd60, %rd4;
	// begin inline asm
	ld.global.nc.f32 %f40, [%rd66];
	// end inline asm
	setp.neu.f32 	%p31, %f40, 0f00000000;
	abs.f32 	%f41, %f40;
	setp.num.f32 	%p32, %f41, %f41;
	and.pred  	%p33, %p31, %p32;
	@%p33 bra 	$L__BB1_59;
	mul.wide.s32 	%rd67, %r138, 4;
	add.s64 	%rd68, %rd1, %rd67;
	mov.b32 	%r105, 0;
	st.global.u32 	[%rd68], %r105;
	bra.uni 	$L__BB1_60;
$L__BB1_59:
	rcp.rn.f32 	%f43, %f40;
	fma.rn.f32 	%f44, %f39, %f43, 0fBF800000;
	mul.f32 	%f45, %f44, 0f42C80000;
	mul.wide.s32 	%rd69, %r138, 4;
	add.s64 	%rd70, %rd1, %rd69;
	st.global.f32 	[%rd70], %f45;
$L__BB1_60:
	add.s32 	%r134, %r134, 4;
	add.s32 	%r141, %r141, %r44;
	add.s32 	%r140, %r140, %r44;
	add.s32 	%r139, %r139, %r44;
	add.s32 	%r138, %r138, %r44;
	add.s32 	%r137, %r137, %r44;
	setp.lt.s32 	%p34, %r134, %r78;
	@%p34 bra 	$L__BB1_48;
$L__BB1_61:
	ret;

}


// ===== COMPILED SASS (sm_100) =====

	.target	sm_100

	.elftype	@"ET_EXEC"


//--------------------- .note.nv.tkinfo           --------------------------
	.section	.note.nv.tkinfo,"",@"SHT_NOTE"
	.sectionflags	@"SHF_NOTE_NV_TKINFO"
	.tkinfo
        /*0018*/ 	.word	0x00000002
        /*0030*/ 	.string	""
        /*0030*/ 	.string	"ptxas"
        /*0030*/ 	.string	"Cuda compilation tools, release 13.0, V13.0.88"
        /*0030*/ 	.string	"Build cuda_13.0.r13.0/compiler.36424714_0"
        /*0030*/ 	.string	"-arch sm_100 -m 64 "



//--------------------- .note.nv.cuinfo           --------------------------
	.section	.note.nv.cuinfo,"",@"SHT_NOTE"
	.sectionflags	@"SHF_NOTE_NV_CUINFO"
        /*0018*/ 	.short	0x0002
        /*001a*/ 	.short	0x0064
        /*001c*/ 	.short	0x0082
	.zero		2


//--------------------- .nv.info                  --------------------------
	.section	.nv.info,"",@"SHT_CUDA_INFO"
	.align	4


	//----- nvinfo : EIATTR_REGCOUNT
	.align		4
        /*0000*/ 	.byte	0x04, 0x2f
        /*0002*/ 	.short	(.L_1 - .L_0)
	.align		4
.L_0:
        /*0004*/ 	.word	index@(roc_batch_f32)
        /*0008*/ 	.word	0x00000014


	//----- nvinfo : EIATTR_FRAME_SIZE
	.align		4
.L_1:
        /*000c*/ 	.byte	0x04, 0x11
        /*000e*/ 	.short	(.L_3 - .L_2)
	.align		4
.L_2:
        /*0010*/ 	.word	index@($__internal_1_$__cuda_sm20_rcp_rn_f32_slowpath)
        /*0014*/ 	.word	0x00000000


	//----- nvinfo : EIATTR_FRAME_SIZE
	.align		4
.L_3:
        /*0018*/ 	.byte	0x04, 0x11
        /*001a*/ 	.short	(.L_5 - .L_4)
	.align		4
.L_4:
        /*001c*/ 	.word	index@(roc_batch_f32)
        /*0020*/ 	.word	0x00000000


	//----- nvinfo : EIATTR_REGCOUNT
	.align		4
.L_5:
        /*0024*/ 	.byte	0x04, 0x2f
        /*0026*/ 	.short	(.L_7 - .L_6)
	.align		4
.L_6:
        /*0028*/ 	.word	index@(roc_many_series_one_param_f32)
        /*002c*/ 	.word	0x00000020


	//----- nvinfo : EIATTR_FRAME_SIZE
	.align		4
.L_7:
        /*0030*/ 	.byte	0x04, 0x11
        /*0032*/ 	.short	(.L_9 - .L_8)
	.align		4
.L_8:
        /*0034*/ 	.word	index@($__internal_0_$__cuda_sm20_rcp_rn_f32_slowpath)
        /*0038*/ 	.word	0x00000000


	//----- nvinfo : EIATTR_FRAME_SIZE
	.align		4
.L_9:
        /*003c*/ 	.byte	0x04, 0x11
        /*003e*/ 	.short	(.L_11 - .L_10)
	.align		4
.L_10:
        /*0040*/ 	.word	index@(roc_many_series_one_param_f32)
        /*0044*/ 	.word	0x00000000


	//----- nvinfo : EIATTR_MIN_STACK_SIZE
	.align		4
.L_11:
        /*0048*/ 	.byte	0x04, 0x12
        /*004a*/ 	.short	(.L_13 - .L_12)
	.align		4
.L_12:
        /*004c*/ 	.word	index@(roc_many_series_one_param_f32)
        /*0050*/ 	.word	0x00000000


	//----- nvinfo : EIATTR_MIN_STACK_SIZE
	.align		4
.L_13:
        /*0054*/ 	.byte	0x04, 0x12
        /*0056*/ 	.short	(.L_15 - .L_14)
	.align		4
.L_14:
        /*0058*/ 	.word	index@(roc_batch_f32)
        /*005c*/ 	.word	0x00000000
.L_15:


//--------------------- .nv.compat                --------------------------
	.section	.nv.compat,"",@"SHT_CUDA_COMPAT_INFO"
	.align	4
        /*0000*/ 	.byte	0x02, 0x09, 0x00, 0x00, 0x02, 0x02, 0x01, 0x00, 0x02, 0x05, 0x05, 0x00, 0x03, 0x07, 0x01, 0x01
        /*0010*/ 	.byte	0x02, 0x03, 0x00, 0x00, 0x02, 0x06, 0x01, 0x00, 0x04, 0x0b, 0x08, 0x00, 0x09, 0x00, 0x00, 0x00
        /*0020*/ 	.byte	0x00, 0x00, 0x00, 0x00


//--------------------- .nv.info.roc_many_series_one_param_f32 --------------------------
	.section	.nv.info.roc_many_series_one_param_f32,"",@"SHT_CUDA_INFO"
	.sectionflags	@""
	.align	4


	//----- nvinfo : EIATTR_CUDA_API_VERSION
	.align		4
        /*0000*/ 	.byte	0x04, 0x37
        /*0002*/ 	.short	(.L_17 - .L_16)
.L_16:
        /*0004*/ 	.word	0x00000082


	//----- nvinfo : EIATTR_KPARAM_INFO
	.align		4
.L_17:
        /*0008*/ 	.byte	0x04, 0x17
        /*000a*/ 	.short	(.L_19 - .L_18)
.L_18:
        /*000c*/ 	.word	0x00000000
        /*0010*/ 	.short	0x0005
        /*0012*/ 	.short	0x0020
        /*0014*/ 	.byte	0x00, 0xf5, 0x21, 0x00


	//----- nvinfo : EIATTR_KPARAM_INFO
	.align		4
.L_19:
        /*0018*/ 	.byte	0x04, 0x17
        /*001a*/ 	.short	(.L_21 - .L_20)
.L_20:
        /*001c*/ 	.word	0x00000000
        /*0020*/ 	.short	0x0004
        /*0022*/ 	.short	0x0018
        /*0024*/ 	.byte	0x00, 0xf0, 0x11, 0x00


	//----- nvinfo : EIATTR_KPARAM_INFO
	.align		4
.L_21:
        /*0028*/ 	.byte	0x04, 0x17
        /*002a*/ 	.short	(.L_23 - .L_22)
.L_22:
        /*002c*/ 	.word	0x00000000
        /*0030*/ 	.short	0x0003
        /*0032*/ 	.short	0x0014
        /*0034*/ 	.byte	0x00, 0xf0, 0x11, 0x00


	//----- nvinfo : EIATTR_KPARAM_INFO
	.align		4
.L_23:
        /*0038*/ 	.byte	0x04, 0x17
        /*003a*/ 	.short	(.L_25 - .L_24)
.L_24:
        /*003c*/ 	.word	0x00000000
        /*0040*/ 	.short	0x0002
        /*0042*/ 	.short	0x0010
        /*0044*/ 	.byte	0x00, 0xf0, 0x11, 0x00


	//----- nvinfo : EIATTR_KPARAM_INFO
	.align		4
.L_25:
        /*0048*/ 	.byte	0x04, 0x17
        /*004a*/ 	.short	(.L_27 - .L_26)
.L_26:
        /*004c*/ 	.word	0x00000000
        /*0050*/ 	.short	0x0001
        /*0052*/ 	.short	0x0008
        /*0054*/ 	.byte	0x00, 0xf5, 0x21, 0x00


	//----- nvinfo : EIATTR_KPARAM_INFO
	.align		4
.L_27:
        /*0058*/ 	.byte	0x04, 0x17
        /*005a*/ 	.short	(.L_29 - .L_28)
.L_28:
        /*005c*/ 	.word	0x00000000
        /*0060*/ 	.short	0x0000
        /*0062*/ 	.short	0x0000
        /*0064*/ 	.byte	0x00, 0xf5, 0x21, 0x00


	//----- nvinfo : EIATTR_SPARSE_MMA_MASK
	.align		4
.L_29:
        /*0068*/ 	.byte	0x03, 0x50
        /*006a*/ 	.short	0x0000


	//----- nvinfo : EIATTR_MAXREG_COUNT
	.align		4
        /*006c*/ 	.byte	0x03, 0x1b
        /*006e*/ 	.short	0x00ff


	//----- nvinfo : EIATTR_MERCURY_ISA_VERSION
	.align		4
        /*0070*/ 	.byte	0x03, 0x5f
        /*0072*/ 	.short	0x0101


	//----- nvinfo : EIATTR_VRC_CTA_INIT_COUNT
	.align		4
        /*0074*/ 	.byte	0x02, 0x4a
	.zero		1
	.zero		1


	//----- nvinfo : EIATTR_EXIT_INSTR_OFFSETS
	.align		4
        /*0078*/ 	.byte	0x04, 0x1c
        /*007a*/ 	.short	(.L_31 - .L_30)


	//   ....[0]....
.L_30:
        /*007c*/ 	.word	0x00000080


	//   ....[1]....
        /*0080*/ 	.word	0x000000f0


	//   ....[2]....
        /*0084*/ 	.word	0x00000300


	//   ....[3]....
        /*0088*/ 	.word	0x00000420


	//   ....[4]....
        /*008c*/ 	.word	0x000004f0


	//   ....[5]....
        /*0090*/ 	.word	0x00000550


	//   ....[6]....
        /*0094*/ 	.word	0x000005f0


	//   ....[7]....
        /*0098*/ 	.word	0x00000800


	//   ....[8]....
        /*009c*/ 	.word	0x00000920


	//   ....[9]....
        /*00a0*/ 	.word	0x000009f0


	//   ....[10]....
        /*00a4*/ 	.word	0x00000a50


	//   ....[11]....
        /*00a8*/ 	.word	0x00000f40


	//   ....[12]....
        /*00ac*/ 	.word	0x00001280


	//   ....[13]....
        /*00b0*/ 	.word	0x00001bc0


	//----- nvinfo : EIATTR_CRS_STACK_SIZE
	.align		4
.L_31:
        /*00b4*/ 	.byte	0x04, 0x1e
        /*00b6*/ 	.short	(.L_33 - .L_32)
.L_32:
        /*00b8*/ 	.word	0x00000000


	//----- nvinfo : EIATTR_CBANK_PARAM_SIZE
	.align		4
.L_33:
        /*00bc*/ 	.byte	0x03, 0x19
        /*00be*/ 	.short	0x0028


	//----- nvinfo : EIATTR_PARAM_CBANK
	.align		4
        /*00c0*/ 	.byte	0x04, 0x0a
        /*00c2*/ 	.short	(.L_35 - .L_34)
	.align		4
.L_34:
        /*00c4*/ 	.word	index@(.nv.constant0.roc_many_series_one_param_f32)
        /*00c8*/ 	.short	0x0380
        /*00ca*/ 	.short	0x0028


	//----- nvinfo : EIATTR_SW_WAR
	.align		4
.L_35:
        /*00cc*/ 	.byte	0x04, 0x36
        /*00ce*/ 	.short	(.L_37 - .L_36)
.L_36:
        /*00d0*/ 	.word	0x00000008
.L_37:


//--------------------- .nv.info.roc_batch_f32    --------------------------
	.section	.nv.info.roc_batch_f32,"",@"SHT_CUDA_INFO"
	.sectionflags	@""
	.align	4


	//----- nvinfo : EIATTR_CUDA_API_VERSION
	.align		4
        /*0000*/ 	.byte	0x04, 0x37
        /*0002*/ 	.short	(.L_39 - .L_38)
.L_38:
        /*0004*/ 	.word	0x00000082


	//----- nvinfo : EIATTR_KPARAM_INFO
	.align		4
.L_39:
        /*0008*/ 	.byte	0x04, 0x17
        /*000a*/ 	.short	(.L_41 - .L_40)
.L_40:
        /*000c*/ 	.word	0x00000000
        /*0010*/ 	.short	0x0005
        /*0012*/ 	.short	0x0020
        /*0014*/ 	.byte	0x00, 0xf5, 0x21, 0x00


	//----- nvinfo : EIATTR_KPARAM_INFO
	.align		4
.L_41:
        /*0018*/ 	.byte	0x04, 0x17
        /*001a*/ 	.short	(.L_43 - .L_42)
.L_42:
        /*001c*/ 	.word	0x00000000
        /*0020*/ 	.short	0x0004
        /*0022*/ 	.short	0x0018
        /*0024*/ 	.byte	0x00, 0xf0, 0x11, 0x00


	//----- nvinfo : EIATTR_KPARAM_INFO
	.align		4
.L_43:
        /*0028*/ 	.byte	0x04, 0x17
        /*002a*/ 	.short	(.L_45 - .L_44)
.L_44:
        /*002c*/ 	.word	0x00000000
        /*0030*/ 	.short	0x0003
        /*0032*/ 	.short	0x0014
        /*0034*/ 	.byte	0x00, 0xf0, 0x11, 0x00


	//----- nvinfo : EIATTR_KPARAM_INFO
	.align		4
.L_45:
        /*0038*/ 	.byte	0x04, 0x17
        /*003a*/ 	.short	(.L_47 - .L_46)
.L_46:
        /*003c*/ 	.word	0x00000000
        /*0040*/ 	.short	0x0002
        /*0042*/ 	.short	0x0010
        /*0044*/ 	.byte	0x00, 0xf0, 0x11, 0x00


	//----- nvinfo : EIATTR_KPARAM_INFO
	.align		4
.L_47:
        /*0048*/ 	.byte	0x04, 0x17
        /*004a*/ 	.short	(.L_49 - .L_48)
.L_48:
        /*004c*/ 	.word	0x00000000
        /*0050*/ 	.short	0x0001
        /*0052*/ 	.short	0x0008
        /*0054*/ 	.byte	0x00, 0xf5, 0x21, 0x00


	//----- nvinfo : EIATTR_KPARAM_INFO
	.align		4
.L_49:
        /*0058*/ 	.byte	0x04, 0x17
        /*005a*/ 	.short	(.L_51 - .L_50)
.L_50:
        /*005c*/ 	.word	0x00000000
        /*0060*/ 	.short	0x0000
        /*0062*/ 	.short	0x0000
        /*0064*/ 	.byte	0x00, 0xf5, 0x21, 0x00


	//----- nvinfo : EIATTR_SPARSE_MMA_MASK
	.align		4
.L_51:
        /*0068*/ 	.byte	0x03, 0x50
        /*006a*/ 	.short	0x0000


	//----- nvinfo : EIATTR_MAXREG_COUNT
	.align		4
        /*006c*/ 	.byte	0x03, 0x1b
        /*006e*/ 	.short	0x00ff


	//----- nvinfo : EIATTR_MERCURY_ISA_VERSION
	.align		4
        /*0070*/ 	.byte	0x03, 0x5f
        /*0072*/ 	.short	0x0101


	//----- nvinfo : EIATTR_VRC_CTA_INIT_COUNT
	.align		4
        /*0074*/ 	.byte	0x02, 0x4a
	.zero		1
	.zero		1


	//----- nvinfo : EIATTR_EXIT_INSTR_OFFSETS
	.align		4
        /*0078*/ 	.byte	0x04, 0x1c
        /*007a*/ 	.short	(.L_53 - .L_52)


	//   ....[0]....
.L_52:
        /*007c*/ 	.word	0x00000040


	//   ....[1]....
        /*0080*/ 	.word	0x00000110


	//   ....[2]....
        /*0084*/ 	.word	0x00000190


	//   ....[3]....
        /*0088*/ 	.word	0x00000200


	//   ....[4]....
        /*008c*/ 	.word	0x00000280


	//   ....[5]....
        /*0090*/ 	.word	0x00000370


	//   ....[6]....
        /*0094*/ 	.word	0x000005c0


	//----- nvinfo : EIATTR_CRS_STACK_SIZE
	.align		4
.L_53:
        /*0098*/ 	.byte	0x04, 0x1e
        /*009a*/ 	.short	(.L_55 - .L_54)
.L_54:
        /*009c*/ 	.word	0x00000000


	//----- nvinfo : EIATTR_CBANK_PARAM_SIZE
	.align		4
.L_55:
        /*00a0*/ 	.byte	0x03, 0x19
        /*00a2*/ 	.short	0x0028


	//----- nvinfo : EIATTR_PARAM_CBANK
	.align		4
        /*00a4*/ 	.byte	0x04, 0x0a
        /*00a6*/ 	.short	(.L_57 - .L_56)
	.align		4
.L_56:
        /*00a8*/ 	.word	index@(.nv.constant0.roc_batch_f32)
        /*00ac*/ 	.short	0x0380
        /*00ae*/ 	.short	0x0028


	//----- nvinfo : EIATTR_SW_WAR
	.align		4
.L_57:
        /*00b0*/ 	.byte	0x04, 0x36
        /*00b2*/ 	.short	(.L_59 - .L_58)
.L_58:
        /*00b4*/ 	.word	0x00000008
.L_59:


//--------------------- .nv.callgraph             --------------------------
	.section	.nv.callgraph,"",@"SHT_CUDA_CALLGRAPH"
	.align	4
	.sectionentsize	8
	.align		4
        /*0000*/ 	.word	0x00000000
	.align		4
        /*0004*/ 	.word	0xffffffff
	.align		4
        /*0008*/ 	.word	0x00000000
	.align		4
        /*000c*/ 	.word	0xfffffffe
	.align		4
        /*0010*/ 	.word	0x00000000
	.align		4
        /*0014*/ 	.word	0xfffffffd
	.align		4
        /*0018*/ 	.word	0x00000000
	.align		4
        /*001c*/ 	.word	0xfffffffc


//--------------------- .text.roc_many_series_one_param_f32 --------------------------
	.section	.text.roc_many_series_one_param_f32,"ax",@progbits
	.align	128
        .global         roc_many_series_one_param_f32
        .type           roc_many_series_one_param_f32,@function
        .size           roc_many_series_one_param_f32,(.L_x_69 - roc_many_series_one_param_f32)
        .other          roc_many_series_one_param_f32,@"STO_CUDA_ENTRY STV_DEFAULT"
roc_many_series_one_param_f32:
.text.roc_many_series_one_param_f32:
[----:B------:R-:W-:Y:S01]  /*0000*/  LDC R1, c[0x0][0x37c] ;  /* 0x0000df00ff017b82 */ /* 0x000fe20000000800 */
[----:B------:R-:W0:Y:S07]  /*0010*/  S2R R0, SR_TID.X ;  /* 0x0000000000007919 */ /* 0x000e2e0000002100 */
[----:B------:R-:W0:Y:S01]  /*0020*/  S2UR UR4, SR_CTAID.X ;  /* 0x00000000000479c3 */ /* 0x000e220000002500 */
[----:B------:R-:W1:Y:S07]  /*0030*/  LDCU UR5, c[0x0][0x390] ;  /* 0x00007200ff0577ac */ /* 0x000e6e0008000800 */
[----:B------:R-:W0:Y:S02]  /*0040*/  LDC R13, c[0x0][0x360] ;  /* 0x0000d800ff0d7b82 */ /* 0x000e240000000800 */
[----:B0-----:R-:W-:Y:S01]  /*0050*/  IMAD R13, R13, UR4, R0 ;  /* 0x000000040d0d7c24 */ /* 0x001fe2000f8e0200 */
[----:B-1----:R-:W-:-:S04]  /*0060*/  MOV R0, UR5 ;  /* 0x0000000500007c02 */ /* 0x002fc80008000f00 */
[----:B------:R-:W-:-:S13]  /*0070*/  ISETP.GE.AND P0, PT, R13, R0, PT ;  /* 0x000000000d00720c */ /* 0x000fda0003f06270 */
[----:B------:R-:W-:Y:S05]  /*0080*/  @P0 EXIT ;  /* 0x000000000000094d */ /* 0x000fea0003800000 */
[----:B------:R-:W0:Y:S01]  /*0090*/  LDCU UR6, c[0x0][0x398] ;  /* 0x00007300ff0677ac */ /* 0x000e220008000800 */
[----:B------:R-:W1:Y:S01]  /*00a0*/  LDCU.64 UR4, c[0x0][0x358] ;  /* 0x00006b00ff0477ac */ /* 0x000e620008000a00 */
[----:B0-----:R-:W-:-:S09]  /*00b0*/  UISETP.GT.AND UP0, UPT, UR6, URZ, UPT ;  /* 0x000000ff0600728c */ /* 0x001fd2000bf04270 */
[----:B-1----:R-:W-:Y:S05]  /*00c0*/  BRA.U UP0, `(.L_x_0) ;  /* 0x0000000500247547 */ /* 0x002fea000b800000 */
[----:B------:R-:W0:Y:S02]  /*00d0*/  LDC R3, c[0x0][0x394] ;  /* 0x0000e500ff037b82 */ /* 0x000e240000000800 */
[----:B0-----:R-:W-:-:S13]  /*00e0*/  ISETP.GE.AND P0, PT, R3, 0x1, PT ;  /* 0x000000010300780c */ /* 0x001fda0003f06270 */
[----:B------:R-:W-:Y:S05]  /*00f0*/  @!P0 EXIT ;  /* 0x000000000000894d */ /* 0x000fea0003800000 */
[C---:B------:R-:W-:Y:S01]  /*0100*/  ISETP.GE.U32.AND P0, PT, R3.reuse, 0x8, PT ;  /* 0x000000080300780c */ /* 0x040fe20003f06070 */
[----:B------:R-:W-:Y:S01]  /*0110*/  IMAD.MOV.U32 R2, RZ, RZ, RZ ;  /* 0x000000ffff027224 */ /* 0x000fe200078e00ff */
[----:B------:R-:W-:-:S04]  /*0120*/  LOP3.LUT R24, R3, 0x7, RZ, 0xc0, !PT ;  /* 0x0000000703187812 */ /* 0x000fc800078ec0ff */
[----:B------:R-:W-:-:S07]  /*0130*/  ISETP.NE.AND P1, PT, R24, RZ, PT ;  /* 0x000000ff1800720c */ /* 0x000fce0003f25270 */
[----:B------:R-:W-:Y:S06]  /*0140*/  @!P0 BRA `(.L_x_1) ;  /* 0x00000000006c8947 */ /* 0x000fec0003800000 */
[----:B------:R-:W0:Y:S01]  /*0150*/  LDC.64 R4, c[0x0][0x3a0] ;  /* 0x0000e800ff047b82 */ /* 0x000e220000000a00 */
[----:B------:R-:W-:Y:S01]  /*0160*/  LOP3.LUT R2, R3, 0x7ffffff8, RZ, 0xc0, !PT ;  /* 0x7ffffff803027812 */ /* 0x000fe200078ec0ff */
[----:B------:R-:W-:Y:S01]  /*0170*/  IMAD.MOV.U32 R27, RZ, RZ, 0x7fc00000 ;  /* 0x7fc00000ff1b7424 */ /* 0x000fe200078e00ff */
[----:B------:R-:W-:Y:S01]  /*0180*/  MOV R25, R13 ;  /* 0x0000000d00197202 */ /* 0x000fe20000000f00 */
[----:B------:R-:W1:Y:S01]  /*0190*/  LDCU UR6, c[0x0][0x390] ;  /* 0x00007200ff0677ac */ /* 0x000e620008000800 */
[----:B------:R-:W-:-:S07]  /*01a0*/  IADD3 R3, PT, PT, -R2, RZ, RZ ;  /* 0x000000ff02037210 */ /* 0x000fce0007ffe1ff */
.L_x_2:
[----:B0-2---:R-:W-:Y:S01]  /*01b0*/  IMAD.WIDE R16, R25, 0x4, R4 ;  /* 0x0000000419107825 */ /* 0x005fe200078e0204 */
[----:B------:R-:W-:-:S03]  /*01c0*/  IADD3 R3, PT, PT, R3, 0x8, RZ ;  /* 0x0000000803037810 */ /* 0x000fc60007ffe0ff */
[----:B-1----:R-:W-:Y:S01]  /*01d0*/  IMAD.U32 R0, RZ, RZ, UR6 ;  /* 0x00000006ff007e24 */ /* 0x002fe2000f8e00ff */
[----:B------:R2:W-:Y:S01]  /*01e0*/  STG.E desc[UR4][R16.64], R27 ;  /* 0x0000001b10007986 */ /* 0x0005e2000c101904 */
[----:B------:R-:W-:Y:S02]  /*01f0*/  ISETP.NE.AND P0, PT, R3, RZ, PT ;  /* 0x000000ff0300720c */ /* 0x000fe40003f05270 */
[----:B------:R-:W-:-:S04]  /*0200*/  IMAD.WIDE R18, R0, 0x4, R16 ;  /* 0x0000000400127825 */ /* 0x000fc800078e0210 */
[C---:B------:R-:W-:Y:S01]  /*0210*/  IMAD R25, R0.reuse, 0x8, R25 ;  /* 0x0000000800197824 */ /* 0x040fe200078e0219 */
[----:B------:R2:W-:Y:S01]  /*0220*/  STG.E desc[UR4][R18.64], R27 ;  /* 0x0000001b12007986 */ /* 0x0005e2000c101904 */
[----:B------:R-:W-:-:S05]  /*0230*/  IMAD.WIDE R20, R0, 0x4, R18 ;  /* 0x0000000400147825 */ /* 0x000fca00078e0212 */
        /* <DEDUP_REMOVED lines=11> */
[----:B------:R-:W-:Y:S05]  /*02f0*/  @P0 BRA `(.L_x_2) ;  /* 0xfffffffc00ac0947 */ /* 0x000fea000383ffff */
.L_x_1:
[----:B------:R-:W-:Y:S05]  /*0300*/  @!P1 EXIT ;  /* 0x000000000000994d */ /* 0x000fea0003800000 */
[----:B------:R-:W2:Y:S01]  /*0310*/  LDC R12, c[0x0][0x394] ;  /* 0x0000e500ff0c7b82 */ /* 0x000ea20000000800 */
[----:B------:R-:W-:Y:S02]  /*0320*/  ISETP.GE.U32.AND P0, PT, R24, 0x4, PT ;  /* 0x000000041800780c */ /* 0x000fe40003f06070 */
[----:B--2---:R-:W-:-:S04]  /*0330*/  LOP3.LUT R14, R12, 0x3, RZ, 0xc0, !PT ;  /* 0x000000030c0e7812 */ /* 0x004fc800078ec0ff */
[----:B------:R-:W-:-:S07]  /*0340*/  ISETP.NE.AND P1, PT, R14, RZ, PT ;  /* 0x000000ff0e00720c */ /* 0x000fce0003f25270 */
[----:B------:R-:W-:Y:S06]  /*0350*/  @!P0 BRA `(.L_x_3) ;  /* 0x0000000000308947 */ /* 0x000fec0003800000 */
[----:B------:R-:W0:Y:S01]  /*0360*/  LDC.64 R4, c[0x0][0x3a0] ;  /* 0x0000e800ff047b82 */ /* 0x000e220000000a00 */
[C---:B------:R-:W-:Y:S02]  /*0370*/  IMAD R3, R2.reuse, R0, R13 ;  /* 0x0000000002037224 */ /* 0x040fe400078e020d */
[----:B------:R-:W-:Y:S02]  /*0380*/  VIADD R2, R2, 0x4 ;  /* 0x0000000402027836 */ /* 0x000fe40000000000 */
[----:B0-----:R-:W-:Y:S01]  /*0390*/  IMAD.WIDE R4, R3, 0x4, R4 ;  /* 0x0000000403047825 */ /* 0x001fe200078e0204 */
[----:B------:R-:W-:-:S03]  /*03a0*/  MOV R3, 0x7fc00000 ;  /* 0x7fc0000000037802 */ /* 0x000fc60000000f00 */
[C---:B------:R-:W-:Y:S02]  /*03b0*/  IMAD.WIDE R6, R0.reuse, 0x4, R4 ;  /* 0x0000000400067825 */ /* 0x040fe400078e0204 */
[----:B------:R0:W-:Y:S04]  /*03c0*/  STG.E desc[UR4][R4.64], R3 ;  /* 0x0000000304007986 */ /* 0x0001e8000c101904 */
[----:B------:R0:W-:Y:S01]  /*03d0*/  STG.E desc[UR4][R6.64], R3 ;  /* 0x0000000306007986 */ /* 0x0001e2000c101904 */
[----:B------:R-:W-:-:S05]  /*03e0*/  IMAD.WIDE R8, R0, 0x4, R6 ;  /* 0x0000000400087825 */ /* 0x000fca00078e0206 */
[----:B------:R0:W-:Y:S01]  /*03f0*/  STG.E desc[UR4][R8.64], R3 ;  /* 0x0000000308007986 */ /* 0x0001e2000c101904 */
[----:B------:R-:W-:-:S05]  /*0400*/  IMAD.WIDE R10, R0, 0x4, R8 ;  /* 0x00000004000a7825 */ /* 0x000fca00078e0208 */
[----:B------:R0:W-:Y:S02]  /*0410*/  STG.E desc[UR4][R10.64], R3 ;  /* 0x000000030a007986 */ /* 0x0001e4000c101904 */
.L_x_3:
[----:B------:R-:W-:Y:S05]  /*0420*/  @!P1 EXIT ;  /* 0x000000000000994d */ /* 0x000fea0003800000 */
[----:B------:R-:W-:Y:S02]  /*0430*/  ISETP.NE.AND P0, PT, R14, 0x1, PT ;  /* 0x000000010e00780c */ /* 0x000fe40003f05270 */
[----:B0-----:R-:W-:-:S04]  /*0440*/  LOP3.LUT R3, R12, 0x1, RZ, 0xc0, !PT ;  /* 0x000000010c037812 */ /* 0x001fc800078ec0ff */
[----:B------:R-:W-:-:S07]  /*0450*/  ISETP.NE.U32.AND P1, PT, R3, 0x1, PT ;  /* 0x000000010300780c */ /* 0x000fce0003f25070 */
[----:B------:R-:W-:Y:S06]  /*0460*/  @!P0 BRA `(.L_x_4) ;  /* 0x0000000000208947 */ /* 0x000fec0003800000 */
[----:B------:R-:W0:Y:S01]  /*0470*/  LDC.64 R4, c[0x0][0x3a0] ;  /* 0x0000e800ff047b82 */ /* 0x000e220000000a00 */
[C---:B------:R-:W-:Y:S02]  /*0480*/  IMAD R3, R2.reuse, R0, R13 ;  /* 0x0000000002037224 */ /* 0x040fe400078e020d */
[----:B------:R-:W-:Y:S02]  /*0490*/  VIADD R2, R2, 0x2 ;  /* 0x0000000202027836 */ /* 0x000fe40000000000 */
[----:B0-----:R-:W-:Y:S01]  /*04a0*/  IMAD.WIDE R4, R3, 0x4, R4 ;  /* 0x0000000403047825 */ /* 0x001fe200078e0204 */
[----:B------:R-:W-:-:S03]  /*04b0*/  MOV R3, 0x7fc00000 ;  /* 0x7fc0000000037802 */ /* 0x000fc60000000f00 */
[----:B------:R-:W-:Y:S02]  /*04c0*/  IMAD.WIDE R6, R0, 0x4, R4 ;  /* 0x0000000400067825 */ /* 0x000fe400078e0204 */
[----:B------:R0:W-:Y:S04]  /*04d0*/  STG.E desc[UR4][R4.64], R3 ;  /* 0x0000000304007986 */ /* 0x0001e8000c101904 */
[----:B------:R0:W-:Y:S02]  /*04e0*/  STG.E desc[UR4][R6.64], R3 ;  /* 0x0000000306007986 */ /* 0x0001e4000c101904 */
.L_x_4:
[----:B------:R-:W-:Y:S05]  /*04f0*/  @P1 EXIT ;  /* 0x000000000000194d */ /* 0x000fea0003800000 */
[----:B0-----:R-:W0:Y:S01]  /*0500*/  LDC.64 R4, c[0x0][0x3a0] ;  /* 0x0000e800ff047b82 */ /* 0x001e220000000a00 */
[----:B------:R-:W-:Y:S01]  /*0510*/  IMAD R3, R2, R0, R13 ;  /* 0x0000000002037224 */ /* 0x000fe200078e020d */
[----:B------:R-:W-:-:S03]  /*0520*/  MOV R7, 0x7fc00000 ;  /* 0x7fc0000000077802 */ /* 0x000fc60000000f00 */
[----:B0-----:R-:W-:-:S05]  /*0530*/  IMAD.WIDE R2, R3, 0x4, R4 ;  /* 0x0000000403027825 */ /* 0x001fca00078e0204 */
[----:B------:R-:W-:Y:S01]  /*0540*/  STG.E desc[UR4][R2.64], R7 ;  /* 0x0000000702007986 */ /* 0x000fe2000c101904 */
[----:B------:R-:W-:Y:S05]  /*0550*/  EXIT ;  /* 0x000000000000794d */ /* 0x000fea0003800000 */
.L_x_0:
[----:B------:R-:W0:Y:S01]  /*0560*/  LDC.64 R10, c[0x0][0x388] ;  /* 0x0000e200ff0a7b82 */ /* 0x000e220000000a00 */
[----:B------:R-:W1:Y:S07]  /*0570*/  LDCU UR8, c[0x0][0x390] ;  /* 0x00007200ff0877ac */ /* 0x000e6e0008000800 */
[----:B------:R-:W2:Y:S01]  /*0580*/  LDC R3, c[0x0][0x394] ;  /* 0x0000e500ff037b82 */ /* 0x000ea20000000800 */
[----:B0-----:R-:W-:-:S06]  /*0590*/  IMAD.WIDE R10, R13, 0x4, R10 ;  /* 0x000000040d0a7825 */ /* 0x001fcc00078e020a */
[----:B------:R-:W3:Y:S02]  /*05a0*/  LDG.E.CONSTANT R10, desc[UR4][R10.64] ;  /* 0x000000040a0a7981 */ /* 0x000ee4000c1e9900 */
[C---:B---3--:R-:W-:Y:S02]  /*05b0*/  ISETP.GT.AND P1, PT, R10.reuse, -0x1, PT ;  /* 0xffffffff0a00780c */ /* 0x048fe40003f24270 */
[----:B--2---:R-:W-:-:S13]  /*05c0*/  ISETP.GE.AND P0, PT, R10, R3, PT ;  /* 0x000000030a00720c */ /* 0x004fda0003f06270 */
[----:B-1----:R-:W-:Y:S05]  /*05d0*/  @!P0 BRA P1, `(.L_x_5) ;  /* 0x0000000400208947 */ /* 0x002fea0000800000 */
[----:B------:R-:W-:-:S13]  /*05e0*/  ISETP.GE.AND P0, PT, R3, 0x1, PT ;  /* 0x000000010300780c */ /* 0x000fda0003f06270 */
        /* <DEDUP_REMOVED lines=12> */
.L_x_7:
[----:B0-2---:R-:W-:Y:S01]  /*06b0*/  IMAD.WIDE R16, R25, 0x4, R4 ;  /* 0x0000000419107825 */ /* 0x005fe200078e0204 */
[----:B-1----:R-:W-:-:S03]  /*06c0*/  MOV R0, UR7 ;  /* 0x0000000700007c02 */ /* 0x002fc60008000f00 */
[----:B------:R-:W-:Y:S01]  /*06d0*/  VIADD R3, R3, 0x8 ;  /* 0x0000000803037836 */ /* 0x000fe20000000000 */
[----:B------:R2:W-:Y:S01]  /*06e0*/  STG.E desc[UR4][R16.64], R27 ;  /* 0x0000001b10007986 */ /* 0x0005e2000c101904 */
[C---:B------:R-:W-:Y:S01]  /*06f0*/  IMAD.WIDE R18, R0.reuse, 0x4, R16 ;  /* 0x0000000400127825 */ /* 0x040fe200078e0210 */
[C---:B------:R-:W-:Y:S02]  /*0700*/  LEA R25, R0.reuse, R25, 0x3 ;  /* 0x0000001900197211 */ /* 0x040fe400078e18ff */
[----:B------:R-:W-:Y:S02]  /*0710*/  ISETP.NE.AND P0, PT, R3, RZ, PT ;  /* 0x000000ff0300720c */ /* 0x000fe40003f05270 */
        /* <DEDUP_REMOVED lines=14> */
.L_x_6:
        /* <DEDUP_REMOVED lines=18> */
.L_x_8:
[----:B------:R-:W-:Y:S05]  /*0920*/  @!P1 EXIT ;  /* 0x000000000000994d */ /* 0x000fea0003800000 */
[----:B------:R-:W-:Y:S02]  /*0930*/  ISETP.NE.AND P0, PT, R14, 0x1, PT ;  /* 0x000000010e00780c */ /* 0x000fe40003f05270 */
[----:B------:R-:W-:-:S04]  /*0940*/  LOP3.LUT R12, R12, 0x1, RZ, 0xc0, !PT ;  /* 0x000000010c0c7812 */ /* 0x000fc800078ec0ff */
[----:B------:R-:W-:-:S07]  /*0950*/  ISETP.NE.U32.AND P1, PT, R12, 0x1, PT ;  /* 0x000000010c00780c */ /* 0x000fce0003f25070 */
[----:B------:R-:W-:Y:S06]  /*0960*/  @!P0 BRA `(.L_x_9) ;  /* 0x0000000000208947 */ /* 0x000fec0003800000 */
[----:B0-----:R-:W0:Y:S01]  /*0970*/  LDC.64 R4, c[0x0][0x3a0] ;  /* 0x0000e800ff047b82 */ /* 0x001e220000000a00 */
[C---:B------:R-:W-:Y:S01]  /*0980*/  IMAD R3, R2.reuse, R0, R13 ;  /* 0x0000000002037224 */ /* 0x040fe200078e020d */
[----:B------:R-:W-:-:S03]  /*0990*/  IADD3 R2, PT, PT, R2, 0x2, RZ ;  /* 0x0000000202027810 */ /* 0x000fc60007ffe0ff */
[----:B0-----:R-:W-:Y:S01]  /*09a0*/  IMAD.WIDE R4, R3, 0x4, R4 ;  /* 0x0000000403047825 */ /* 0x001fe200078e0204 */
[----:B------:R-:W-:-:S03]  /*09b0*/  MOV R3, 0x7fc00000 ;  /* 0x7fc0000000037802 */ /* 0x000fc60000000f00 */
[----:B------:R-:W-:Y:S02]  /*09c0*/  IMAD.WIDE R6, R0, 0x4, R4 ;  /* 0x0000000400067825 */ /* 0x000fe400078e0204 */
[----:B------:R1:W-:Y:S04]  /*09d0*/  STG.E desc[UR4][R4.64], R3 ;  /* 0x0000000304007986 */ /* 0x0003e8000c101904 */
[----:B------:R1:W-:Y:S02]  /*09e0*/  STG.E desc[UR4][R6.64], R3 ;  /* 0x0000000306007986 */ /* 0x0003e4000c101904 */
.L_x_9:
[----:B------:R-:W-:Y:S05]  /*09f0*/  @P1 EXIT ;  /* 0x000000000000194d */ /* 0x000fea0003800000 */
[----:B01----:R-:W0:Y:S01]  /*0a00*/  LDC.64 R4, c[0x0][0x3a0] ;  /* 0x0000e800ff047b82 */ /* 0x003e220000000a00 */
[----:B------:R-:W-:Y:S02]  /*0a10*/  IMAD R3, R2, R0, R13 ;  /* 0x0000000002037224 */ /* 0x000fe400078e020d */
[----:B------:R-:W-:Y:S02]  /*0a20*/  IMAD.MOV.U32 R7, RZ, RZ, 0x7fc00000 ;  /* 0x7fc00000ff077424 */ /* 0x000fe400078e00ff */
[----:B0-----:R-:W-:-:S05]  /*0a30*/  IMAD.WIDE R2, R3, 0x4, R4 ;  /* 0x0000000403027825 */ /* 0x001fca00078e0204 */
[----:B------:R-:W-:Y:S01]  /*0a40*/  STG.E desc[UR4][R2.64], R7 ;  /* 0x0000000702007986 */ /* 0x000fe2000c101904 */
[----:B------:R-:W-:Y:S05]  /*0a50*/  EXIT ;  /* 0x000000000000794d */ /* 0x000fea0003800000 */
.L_x_5:
[----:B------:R-:W-:Y:S02]  /*0a60*/  ISETP.GE.AND P0, PT, R3, 0x1, PT ;  /* 0x000000010300780c */ /* 0x000fe40003f06270 */
[----:B------:R-:W-:-:S11]  /*0a70*/  IADD3 R4, PT, PT, R10, UR6, RZ ;  /* 0x000000060a047c10 */ /* 0x000fd6000fffe0ff */
[----:B------:R-:W-:Y:S05]  /*0a80*/  @!P0 BRA `(.L_x_10) ;  /* 0x0000000400248947 */ /* 0x000fea0003800000 */
[----:B------:R-:W-:Y:S01]  /*0a90*/  VIMNMX R2, PT, PT, R4, R3, PT ;  /* 0x0000000304027248 */ /* 0x000fe20003fe0100 */
[----:B------:R-:W-:Y:S01]  /*0aa0*/  BSSY.RECONVERGENT B0, `(.L_x_11) ;  /* 0x0000021000007945 */ /* 0x000fe20003800200 */
[----:B------:R-:W-:Y:S02]  /*0ab0*/  HFMA2 R11, -RZ, RZ, 0, 0 ;  /* 0x00000000ff0b7431 */ /* 0x000fe400000001ff */
[C---:B------:R-:W-:Y:S02]  /*0ac0*/  ISETP.GE.AND P0, PT, R2.reuse, 0x8, PT ;  /* 0x000000080200780c */ /* 0x040fe40003f06270 */
[----:B------:R-:W-:-:S04]  /*0ad0*/  VIMNMX R5, PT, PT, R2, 0x1, !PT ;  /* 0x0000000102057848 */ /* 0x000fc80007fe0100 */
[----:B------:R-:W-:-:S04]  /*0ae0*/  LOP3.LUT R26, R5, 0x7, RZ, 0xc0, !PT ;  /* 0x00000007051a7812 */ /* 0x000fc800078ec0ff */
[----:B------:R-:W-:-:S03]  /*0af0*/  ISETP.NE.AND P1, PT, R26, RZ, PT ;  /* 0x000000ff1a00720c */ /* 0x000fc60003f25270 */
[----:B------:R-:W-:Y:S10]  /*0b00*/  @!P0 BRA `(.L_x_12) ;  /* 0x0000000000688947 */ /* 0x000ff40003800000 */
[----:B------:R-:W0:Y:S01]  /*0b10*/  LDC R0, c[0x0][0x390] ;  /* 0x0000e400ff007b82 */ /* 0x000e220000000800 */
[----:B------:R-:W-:Y:S01]  /*0b20*/  LOP3.LUT R11, R5, 0x7ffffff8, RZ, 0xc0, !PT ;  /* 0x7ffffff8050b7812 */ /* 0x000fe200078ec0ff */
[----:B------:R-:W-:Y:S01]  /*0b30*/  IMAD.MOV.U32 R27, RZ, RZ, R13 ;  /* 0x000000ffff1b7224 */ /* 0x000fe200078e000d */
[----:B------:R-:W-:Y:S02]  /*0b40*/  MOV R29, 0x7fc00000 ;  /* 0x7fc00000001d7802 */ /* 0x000fe40000000f00 */
[----:B------:R-:W-:-:S03]  /*0b50*/  IADD3 R12, PT, PT, -R11, RZ, RZ ;  /* 0x000000ff0b0c7210 */ /* 0x000fc60007ffe1ff */
[----:B------:R-:W1:Y:S04]  /*0b60*/  LDC.64 R2, c[0x0][0x3a0] ;  /* 0x0000e800ff027b82 */ /* 0x000e680000000a00 */
.L_x_13:
[----:B-12---:R-:W-:Y:S01]  /*0b70*/  IMAD.WIDE R22, R27, 0x4, R2 ;  /* 0x000000041b167825 */ /* 0x006fe200078e0202 */
[----:B0-----:R-:W-:-:S03]  /*0b80*/  LEA R27, R0, R27, 0x3 ;  /* 0x0000001b001b7211 */ /* 0x001fc600078e18ff */
[----:B------:R-:W-:Y:S01]  /*0b90*/  VIADD R12, R12, 0x8 ;  /* 0x000000080c0c7836 */ /* 0x000fe20000000000 */
[----:B------:R2:W-:Y:S01]  /*0ba0*/  STG.E desc[UR4][R22.64], R29 ;  /* 0x0000001d16007986 */ /* 0x0005e2000c101904 */
[----:B------:R-:W-:-:S03]  /*0bb0*/  IMAD.WIDE R16, R0, 0x4, R22 ;  /* 0x0000000400107825 */ /* 0x000fc600078e0216 */
        /* <DEDUP_REMOVED lines=15> */
.L_x_12:
[----:B------:R-:W-:Y:S05]  /*0cb0*/  BSYNC.RECONVERGENT B0 ;  /* 0x0000000000007941 */ /* 0x000fea0003800200 */
.L_x_11:
[----:B------:R-:W-:Y:S04]  /*0cc0*/  BSSY.RECONVERGENT B0, `(.L_x_10) ;  /* 0x0000025000007945 */ /* 0x000fe80003800200 */
[----:B------:R-:W-:Y:S05]  /*0cd0*/  @!P1 BRA `(.L_x_14) ;  /* 0x00000000008c9947 */ /* 0x000fea0003800000 */
[----:B------:R-:W-:Y:S01]  /*0ce0*/  ISETP.GE.U32.AND P0, PT, R26, 0x4, PT ;  /* 0x000000041a00780c */ /* 0x000fe20003f06070 */
[----:B------:R-:W-:Y:S01]  /*0cf0*/  BSSY.RECONVERGENT B1, `(.L_x_15) ;  /* 0x0000010000017945 */ /* 0x000fe20003800200 */
[----:B------:R-:W-:-:S04]  /*0d00*/  LOP3.LUT R12, R5, 0x3, RZ, 0xc0, !PT ;  /* 0x00000003050c7812 */ /* 0x000fc800078ec0ff */
[----:B------:R-:W-:-:S07]  /*0d10*/  ISETP.NE.AND P1, PT, R12, RZ, PT ;  /* 0x000000ff0c00720c */ /* 0x000fce0003f25270 */
[----:B------:R-:W-:Y:S06]  /*0d20*/  @!P0 BRA `(.L_x_16) ;  /* 0x0000000000308947 */ /* 0x000fec0003800000 */
[----:B------:R-:W0:Y:S01]  /*0d30*/  LDC.64 R2, c[0x0][0x3a0] ;  /* 0x0000e800ff027b82 */ /* 0x000e220000000a00 */
[C---:B--2---:R-:W-:Y:S01]  /*0d40*/  IMAD R7, R11.reuse, R0, R13 ;  /* 0x000000000b077224 */ /* 0x044fe200078e020d */
[----:B------:R-:W-:Y:S01]  /*0d50*/  MOV R17, 0x7fc00000 ;  /* 0x7fc0000000117802 */ /* 0x000fe20000000f00 */
[----:B------:R-:W-:Y:S02]  /*0d60*/  VIADD R11, R11, 0x4 ;  /* 0x000000040b0b7836 */ /* 0x000fe40000000000 */
[----:B0-----:R-:W-:-:S05]  /*0d70*/  IMAD.WIDE R2, R7, 0x4, R2 ;  /* 0x0000000407027825 */ /* 0x001fca00078e0202 */
[----:B------:R0:W-:Y:S01]  /*0d80*/  STG.E desc[UR4][R2.64], R17 ;  /* 0x0000001102007986 */ /* 0x0001e2000c101904 */
[----:B------:R-:W-:-:S05]  /*0d90*/  IMAD.WIDE R6, R0, 0x4, R2 ;  /* 0x0000000400067825 */ /* 0x000fca00078e0202 */
[----:B------:R0:W-:Y:S01]  /*0da0*/  STG.E desc[UR4][R6.64], R17 ;  /* 0x0000001106007986 */ /* 0x0001e2000c101904 */
[----:B------:R-:W-:-:S05]  /*0db0*/  IMAD.WIDE R8, R0, 0x4, R6 ;  /* 0x0000000400087825 */ /* 0x000fca00078e0206 */
[----:B------:R0:W-:Y:S01]  /*0dc0*/  STG.E desc[UR4][R8.64], R17 ;  /* 0x0000001108007986 */ /* 0x0001e2000c101904 */
[----:B------:R-:W-:-:S05]  /*0dd0*/  IMAD.WIDE R14, R0, 0x4, R8 ;  /* 0x00000004000e7825 */ /* 0x000fca00078e0208 */
[----:B------:R0:W-:Y:S02]  /*0de0*/  STG.E desc[UR4][R14.64], R17 ;  /* 0x000000110e007986 */ /* 0x0001e4000c101904 */
.L_x_16:
[----:B------:R-:W-:Y:S05]  /*0df0*/  BSYNC.RECONVERGENT B1 ;  /* 0x0000000000017941 */ /* 0x000fea0003800200 */
.L_x_15:
[----:B------:R-:W-:Y:S05]  /*0e00*/  @!P1 BRA `(.L_x_14) ;  /* 0x0000000000409947 */ /* 0x000fea0003800000 */
[----:B------:R-:W-:Y:S02]  /*0e10*/  ISETP.NE.AND P0, PT, R12, 0x1, PT ;  /* 0x000000010c00780c */ /* 0x000fe40003f05270 */
[----:B------:R-:W-:-:S04]  /*0e20*/  LOP3.LUT R5, R5, 0x1, RZ, 0xc0, !PT ;  /* 0x0000000105057812 */ /* 0x000fc800078ec0ff */
[----:B------:R-:W-:-:S07]  /*0e30*/  ISETP.NE.U32.AND P1, PT, R5, 0x1, PT ;  /* 0x000000010500780c */ /* 0x000fce0003f25070 */
[----:B0-----:R-:W0:Y:S01]  /*0e40*/  @P0 LDC.64 R2, c[0x0][0x3a0] ;  /* 0x0000e800ff020b82 */ /* 0x001e220000000a00 */
[C---:B--2---:R-:W-:Y:S01]  /*0e50*/  @P0 IMAD R7, R11.reuse, R0, R13 ;  /* 0x000000000b070224 */ /* 0x044fe200078e020d */
[----:B------:R-:W-:Y:S02]  /*0e60*/  @P0 IADD3 R11, PT, PT, R11, 0x2, RZ ;  /* 0x000000020b0b0810 */ /* 0x000fe40007ffe0ff */
[----:B------:R-:W-:-:S04]  /*0e70*/  @P0 MOV R5, 0x7fc00000 ;  /* 0x7fc0000000050802 */ /* 0x000fc80000000f00 */
[----:B------:R-:W1:Y:S01]  /*0e80*/  @!P1 LDC.64 R14, c[0x0][0x3a0] ;  /* 0x0000e800ff0e9b82 */ /* 0x000e620000000a00 */
[----:B0-----:R-:W-:-:S04]  /*0e90*/  @P0 IMAD.WIDE R6, R7, 0x4, R2 ;  /* 0x0000000407060825 */ /* 0x001fc800078e0202 */
[----:B------:R-:W-:Y:S01]  /*0ea0*/  @!P1 IMAD R3, R11, R0, R13 ;  /* 0x000000000b039224 */ /* 0x000fe200078e020d */
[----:B------:R3:W-:Y:S01]  /*0eb0*/  @P0 STG.E desc[UR4][R6.64], R5 ;  /* 0x0000000506000986 */ /* 0x0007e2000c101904 */
[----:B------:R-:W-:-:S04]  /*0ec0*/  @P0 IMAD.WIDE R8, R0, 0x4, R6 ;  /* 0x0000000400080825 */ /* 0x000fc800078e0206 */
[----:B-1----:R-:W-:Y:S01]  /*0ed0*/  @!P1 IMAD.WIDE R2, R3, 0x4, R14 ;  /* 0x0000000403029825 */ /* 0x002fe200078e020e */
[----:B------:R3:W-:Y:S03]  /*0ee0*/  @P0 STG.E desc[UR4][R8.64], R5 ;  /* 0x0000000508000986 */ /* 0x0007e6000c101904 */
[----:B------:R-:W-:-:S05]  /*0ef0*/  @!P1 IMAD.MOV.U32 R11, RZ, RZ, 0x7fc00000 ;  /* 0x7fc00000ff0b9424 */ /* 0x000fca00078e00ff */
[----:B------:R3:W-:Y:S02]  /*0f00*/  @!P1 STG.E desc[UR4][R2.64], R11 ;  /* 0x0000000b02009986 */ /* 0x0007e4000c101904 */
.L_x_14:
[----:B------:R-:W-:Y:S05]  /*0f10*/  BSYNC.RECONVERGENT B0 ;  /* 0x0000000000007941 */ /* 0x000fea0003800200 */
.L_x_10:
[----:B0--3--:R-:W0:Y:S02]  /*0f20*/  LDC R3, c[0x0][0x394] ;  /* 0x0000e500ff037b82 */ /* 0x009e240000000800 */
[----:B0-----:R-:W-:-:S13]  /*0f30*/  ISETP.GE.AND P0, PT, R4, R3, PT ;  /* 0x000000030400720c */ /* 0x001fda0003f06270 */
[----:B------:R-:W-:Y:S05]  /*0f40*/  @P0 EXIT ;  /* 0x000000000000094d */ /* 0x000fea0003800000 */
[----:B------:R-:W-:Y:S01]  /*0f50*/  IADD3 R2, PT, PT, -R4, R3, RZ ;  /* 0x0000000304027210 */ /* 0x000fe20007ffe1ff */
[----:B------:R-:W-:Y:S03]  /*0f60*/  BSSY.RECONVERGENT B0, `(.L_x_17) ;  /* 0x000002d000007945 */ /* 0x000fe60003800200 */
[----:B------:R-:W-:-:S13]  /*0f70*/  LOP3.LUT P0, R5, R2, 0x3, RZ, 0xc0, !PT ;  /* 0x0000000302057812 */ /* 0x000fda000780c0ff */
[----:B------:R-:W-:Y:S05]  /*0f80*/  @!P0 BRA `(.L_x_18) ;  /* 0x0000000000a88947 */ /* 0x000fea0003800000 */
[----:B--2---:R-:W0:Y:S01]  /*0f90*/  LDC.64 R14, c[0x0][0x3a0] ;  /* 0x0000e800ff0e7b82 */ /* 0x004e220000000a00 */
[CCC-:B------:R-:W-:Y:S01]  /*0fa0*/  IMAD R7, R4.reuse, R0.reuse, R13.reuse ;  /* 0x0000000004077224 */ /* 0x1c0fe200078e020d */
[----:B------:R-:W-:Y:S01]  /*0fb0*/  IADD3 R4, PT, PT, R4, R5, RZ ;  /* 0x0000000504047210 */ /* 0x000fe20007ffe0ff */
[----:B------:R-:W-:Y:S02]  /*0fc0*/  IMAD R9, R10, R0, R13 ;  /* 0x000000000a097224 */ /* 0x000fe400078e020d */
[----:B------:R-:W-:-:S03]  /*0fd0*/  IMAD.MOV R5, RZ, RZ, -R5 ;  /* 0x000000ffff057224 */ /* 0x000fc600078e0a05 */
[----:B------:R-:W1:Y:S04]  /*0fe0*/  LDC.64 R16, c[0x0][0x380] ;  /* 0x0000e000ff107b82 */ /* 0x000e680000000a00 */
.L_x_24:
[----:B-12---:R-:W-:-:S05]  /*0ff0*/  IMAD.WIDE R2, R9, 0x4, R16 ;  /* 0x0000000409027825 */ /* 0x006fca00078e0210 */
[----:B------:R-:W2:Y:S01]  /*1000*/  LDG.E.CONSTANT R21, desc[UR4][R2.64] ;  /* 0x0000000402157981 */ /* 0x000ea2000c1e9900 */
[----:B------:R-:W-:Y:S01]  /*1010*/  IADD3 R5, PT, PT, R5, 0x1, RZ ;  /* 0x0000000105057810 */ /* 0x000fe20007ffe0ff */
[----:B------:R-:W-:Y:S03]  /*1020*/  BSSY.RECONVERGENT B1, `(.L_x_19) ;  /* 0x000001c000017945 */ /* 0x000fe60003800200 */
[----:B------:R-:W-:Y:S02]  /*1030*/  ISETP.NE.AND P2, PT, R5, RZ, PT ;  /* 0x000000ff0500720c */ /* 0x000fe40003f45270 */
[----:B--2---:R-:W-:-:S04]  /*1040*/  FSETP.NAN.AND P0, PT, |R21|, |R21|, PT ;  /* 0x400000151500720b */ /* 0x004fc80003f08200 */
[----:B------:R-:W-:-:S13]  /*1050*/  FSETP.NEU.AND P0, PT, R21, RZ, !P0 ;  /* 0x000000ff1500720b */ /* 0x000fda000470d000 */
[----:B------:R-:W1:Y:S02]  /*1060*/  @!P0 LDC.64 R18, c[0x0][0x3a0] ;  /* 0x0000e800ff128b82 */ /* 0x000e640000000a00 */
[----:B-1----:R-:W-:-:S05]  /*1070*/  @!P0 IMAD.WIDE R18, R7, 0x4, R18 ;  /* 0x0000000407128825 */ /* 0x002fca00078e0212 */
[----:B------:R1:W-:Y:S01]  /*1080*/  @!P0 STG.E desc[UR4][R18.64], RZ ;  /* 0x000000ff12008986 */ /* 0x0003e2000c101904 */
[----:B------:R-:W-:Y:S05]  /*1090*/  @!P0 BRA `(.L_x_20) ;  /* 0x0000000000508947 */ /* 0x000fea0003800000 */
[----:B------:R-:W-:-:S06]  /*10a0*/  IMAD.WIDE R2, R7, 0x4, R16 ;  /* 0x0000000407027825 */ /* 0x000fcc00078e0210 */
[----:B------:R2:W5:Y:S01]  /*10b0*/  LDG.E.CONSTANT R3, desc[UR4][R2.64] ;  /* 0x0000000402037981 */ /* 0x000562000c1e9900 */
[----:B------:R-:W-:Y:S01]  /*10c0*/  IADD3 R0, PT, PT, R21, 0x1800000, RZ ;  /* 0x0180000015007810 */ /* 0x000fe20007ffe0ff */
[----:B------:R-:W-:Y:S03]  /*10d0*/  BSSY.RECONVERGENT B2, `(.L_x_21) ;  /* 0x000000c000027945 */ /* 0x000fe60003800200 */
[----:B------:R-:W-:-:S04]  /*10e0*/  LOP3.LUT R0, R0, 0x7f800000, RZ, 0xc0, !PT ;  /* 0x7f80000000007812 */ /* 0x000fc800078ec0ff */
[----:B------:R-:W-:-:S13]  /*10f0*/  ISETP.GT.U32.AND P0, PT, R0, 0x1ffffff, PT ;  /* 0x01ffffff0000780c */ /* 0x000fda0003f04070 */
[----:B--2---:R-:W-:Y:S05]  /*1100*/  @P0 BRA `(.L_x_22) ;  /* 0x0000000000100947 */ /* 0x004fea0003800000 */
[----:B------:R-:W-:Y:S01]  /*1110*/  IMAD.MOV.U32 R0, RZ, RZ, R21 ;  /* 0x000000ffff007224 */ /* 0x000fe200078e0015 */
[----:B------:R-:W-:-:S07]  /*1120*/  MOV R2, 0x1140 ;  /* 0x0000114000027802 */ /* 0x000fce0000000f00 */
[----:B01---5:R-:W-:Y:S05]  /*1130*/  CALL.REL.NOINC `($__internal_0_$__cuda_sm20_rcp_rn_f32_slowpath) ;  /* 0x0000000800a47944 */ /* 0x023fea0003c00000 */
[----:B------:R-:W-:Y:S05]  /*1140*/  BRA `(.L_x_23) ;  /* 0x0000000000107947 */ /* 0x000fea0003800000 */
.L_x_22:
[----:B------:R-:W2:Y:S02]  /*1150*/  MUFU.RCP R8, R21 ;  /* 0x0000001500087308 */ /* 0x000ea40000001000 */
[----:B--2---:R-:W-:-:S04]  /*1160*/  FFMA R0, R21, R8, -1 ;  /* 0xbf80000015007423 */ /* 0x004fc80000000008 */
[----:B------:R-:W-:-:S04]  /*1170*/  FADD.FTZ R11, -R0, -RZ ;  /* 0x800000ff000b7221 */ /* 0x000fc80000010100 */
[----:B------:R-:W-:-:S07]  /*1180*/  FFMA R8, R8, R11, R8 ;  /* 0x0000000b08087223 */ /* 0x000fce0000000008 */
.L_x_23:
[----:B------:R-:W-:Y:S05]  /*1190*/  BSYNC.RECONVERGENT B2 ;  /* 0x0000000000027941 */ /* 0x000fea0003800200 */
.L_x_21:
[----:B-----5:R-:W-:Y:S01]  /*11a0*/  FFMA R8, R3, R8, -1 ;  /* 0xbf80000003087423 */ /* 0x020fe20000000008 */
[----:B0-----:R-:W-:-:S04]  /*11b0*/  IMAD.WIDE R2, R7, 0x4, R14 ;  /* 0x0000000407027825 */ /* 0x001fc800078e020e */
[----:B------:R-:W-:-:S05]  /*11c0*/  FMUL R11, R8, 100 ;  /* 0x42c80000080b7820 */ /* 0x000fca0000400000 */
[----:B------:R2:W-:Y:S02]  /*11d0*/  STG.E desc[UR4][R2.64], R11 ;  /* 0x0000000b02007986 */ /* 0x0005e4000c101904 */
.L_x_20:
[----:B------:R-:W-:Y:S05]  /*11e0*/  BSYNC.RECONVERGENT B1 ;  /* 0x0000000000017941 */ /* 0x000fea0003800200 */
.L_x_19:
[----:B------:R-:W-:-:S04]  /*11f0*/  MOV R0, UR8 ;  /* 0x0000000800007c02 */ /* 0x000fc80008000f00 */
[----:B------:R-:W-:Y:S01]  /*1200*/  IADD3 R9, PT, PT, R9, R0, RZ ;  /* 0x0000000009097210 */ /* 0x000fe20007ffe0ff */
[----:B------:R-:W-:Y:S01]  /*1210*/  IMAD.IADD R7, R7, 0x1, R0 ;  /* 0x0000000107077824 */ /* 0x000fe200078e0200 */
[----:B------:R-:W-:Y:S06]  /*1220*/  @P2 BRA `(.L_x_24) ;  /* 0xfffffffc00702947 */ /* 0x000fec000383ffff */
.L_x_18:
[----:B------:R-:W-:Y:S05]  /*1230*/  BSYNC.RECONVERGENT B0 ;  /* 0x0000000000007941 */ /* 0x000fea0003800200 */
.L_x_17:
[----:B------:R-:W3:Y:S01]  /*1240*/  LDC R5, c[0x0][0x398] ;  /* 0x0000e600ff057b82 */ /* 0x000ee20000000800 */
[----:B------:R-:W3:Y:S02]  /*1250*/  LDCU UR7, c[0x0][0x394] ;  /* 0x00007280ff0777ac */ /* 0x000ee40008000800 */
[----:B---3--:R-:W-:-:S04]  /*1260*/  IADD3 R10, PT, PT, R5, -UR7, R10 ;  /* 0x80000007050a7c10 */ /* 0x008fc8000fffe00a */
[----:B------:R-:W-:-:S13]  /*1270*/  ISETP.GT.U32.AND P0, PT, R10, -0x4, PT ;  /* 0xfffffffc0a00780c */ /* 0x000fda0003f04070 */
[----:B------:R-:W-:Y:S05]  /*1280*/  @P0 EXIT ;  /* 0x000000000000094d */ /* 0x000fea0003800000 */
[----:B--2---:R-:W2:Y:S01]  /*1290*/  LDC R3, c[0x0][0x390] ;  /* 0x0000e400ff037b82 */ /* 0x004ea20000000800 */
[C---:B------:R-:W-:Y:S01]  /*12a0*/  IADD3 R5, PT, PT, R4.reuse, -R5, RZ ;  /* 0x8000000504057210 */ /* 0x040fe20007ffe0ff */
[C---:B------:R-:W-:Y:S01]  /*12b0*/  VIADD R9, R4.reuse, 0x3 ;  /* 0x0000000304097836 */ /* 0x040fe20000000000 */
[C---:B------:R-:W-:Y:S01]  /*12c0*/  IADD3 R7, PT, PT, R4.reuse, 0x2, RZ ;  /* 0x0000000204077810 */ /* 0x040fe20007ffe0ff */
[-C--:B------:R-:W-:Y:S02]  /*12d0*/  IMAD R2, R4, R0.reuse, R0 ;  /* 0x0000000004027224 */ /* 0x080fe400078e0200 */
[-CC-:B------:R-:W-:Y:S02]  /*12e0*/  IMAD R5, R5, R0.reuse, R13.reuse ;  /* 0x0000000005057224 */ /* 0x180fe400078e020d */
[----:B------:R-:W3:Y:S01]  /*12f0*/  LDC.64 R22, c[0x0][0x3a0] ;  /* 0x0000e800ff167b82 */ /* 0x000ee20000000a00 */
[-CC-:B------:R-:W-:Y:S02]  /*1300*/  IMAD R7, R7, R0.reuse, R13.reuse ;  /* 0x0000000007077224 */ /* 0x180fe400078e020d */
[----:B------:R-:W-:-:S02]  /*1310*/  IMAD R9, R9, R0, R13 ;  /* 0x0000000009097224 */ /* 0x000fc400078e020d */
[----:B------:R-:W-:Y:S01]  /*1320*/  IMAD R11, R4, R0, R13 ;  /* 0x00000000040b7224 */ /* 0x000fe200078e020d */
[----:B------:R-:W-:Y:S02]  /*1330*/  IADD3 R13, PT, PT, R13, R2, RZ ;  /* 0x000000020d0d7210 */ /* 0x000fe40007ffe0ff */
[----:B------:R-:W4:Y:S08]  /*1340*/  LDC.64 R20, c[0x0][0x380] ;  /* 0x0000e000ff147b82 */ /* 0x000f300000000a00 */
[----:B-1----:R-:W1:Y:S02]  /*1350*/  LDC.64 R18, c[0x0][0x390] ;  /* 0x0000e400ff127b82 */ /* 0x002e640000000a00 */
.L_x_45:
[----:B0---4-:R-:W-:-:S05]  /*1360*/  IMAD.WIDE R16, R5, 0x4, R20 ;  /* 0x0000000405107825 */ /* 0x011fca00078e0214 */
[----:B--2---:R-:W4:Y:S01]  /*1370*/  LDG.E.CONSTANT R29, desc[UR4][R16.64] ;  /* 0x00000004101d7981 */ /* 0x004f22000c1e9900 */
[----:B------:R-:W-:Y:S01]  /*1380*/  BSSY.RECONVERGENT B0, `(.L_x_25) ;  /* 0x000001e000007945 */ /* 0x000fe20003800200 */
[----:B0-----:R-:W-:Y:S01]  /*1390*/  IMAD.WIDE R14, R11, 0x4, R20 ;  /* 0x000000040b0e7825 */ /* 0x001fe200078e0214 */
[----:B----4-:R-:W-:-:S04]  /*13a0*/  FSETP.NAN.AND P0, PT, |R29|, |R29|, PT ;  /* 0x4000001d1d00720b */ /* 0x010fc80003f08200 */
[----:B------:R-:W-:-:S13]  /*13b0*/  FSETP.NEU.AND P0, PT, R29, RZ, !P0 ;  /* 0x000000ff1d00720b */ /* 0x000fda000470d000 */
[----:B------:R-:W0:Y:S02]  /*13c0*/  @!P0 LDC.64 R24, c[0x0][0x3a0] ;  /* 0x0000e800ff188b82 */ /* 0x000e240000000a00 */
[----:B0-----:R-:W-:-:S05]  /*13d0*/  @!P0 IMAD.WIDE R26, R11, 0x4, R24 ;  /* 0x000000040b1a8825 */ /* 0x001fca00078e0218 */
[----:B------:R0:W-:Y:S01]  /*13e0*/  @!P0 STG.E desc[UR4][R26.64], RZ ;  /* 0x000000ff1a008986 */ /* 0x0001e2000c101904 */
[----:B------:R-:W-:Y:S05]  /*13f0*/  @!P0 BRA `(.L_x_26) ;  /* 0x0000000000588947 */ /* 0x000fea0003800000 */
[----:B------:R4:W5:Y:S01]  /*1400*/  LDG.E.CONSTANT R10, desc[UR4][R14.64] ;  /* 0x000000040e0a7981 */ /* 0x000962000c1e9900 */
[----:B------:R-:W-:Y:S01]  /*1410*/  IADD3 R0, PT, PT, R29, 0x1800000, RZ ;  /* 0x018000001d007810 */ /* 0x000fe20007ffe0ff */
[----:B------:R-:W-:Y:S03]  /*1420*/  BSSY.RECONVERGENT B1, `(.L_x_27) ;  /* 0x000000c000017945 */ /* 0x000fe60003800200 */
[----:B------:R-:W-:-:S04]  /*1430*/  LOP3.LUT R0, R0, 0x7f800000, RZ, 0xc0, !PT ;  /* 0x7f80000000007812 */ /* 0x000fc800078ec0ff */
[----:B------:R-:W-:-:S13]  /*1440*/  ISETP.GT.U32.AND P0, PT, R0, 0x1ffffff, PT ;  /* 0x01ffffff0000780c */ /* 0x000fda0003f04070 */
[----:B----4-:R-:W-:Y:S05]  /*1450*/  @P0 BRA `(.L_x_28) ;  /* 0x0000000000100947 */ /* 0x010fea0003800000 */
[----:B------:R-:W-:Y:S01]  /*1460*/  IMAD.MOV.U32 R0, RZ, RZ, R29 ;  /* 0x000000ffff007224 */ /* 0x000fe200078e001d */
[----:B------:R-:W-:-:S07]  /*1470*/  MOV R2, 0x1490 ;  /* 0x0000149000027802 */ /* 0x000fce0000000f00 */
[----:B0123-5:R-:W-:Y:S05]  /*1480*/  CALL.REL.NOINC `($__internal_0_$__cuda_sm20_rcp_rn_f32_slowpath) ;  /* 0x0000000400d07944 */ /* 0x02ffea0003c00000 */
[----:B------:R-:W-:Y:S05]  /*1490*/  BRA `(.L_x_29) ;  /* 0x0000000000107947 */ /* 0x000fea0003800000 */
.L_x_28:
[----:B------:R-:W4:Y:S02]  /*14a0*/  MUFU.RCP R8, R29 ;  /* 0x0000001d00087308 */ /* 0x000f240000001000 */
[----:B----4-:R-:W-:-:S04]  /*14b0*/  FFMA R0, R29, R8, -1 ;  /* 0xbf8000001d007423 */ /* 0x010fc80000000008 */
[----:B------:R-:W-:-:S04]  /*14c0*/  FADD.FTZ R25, -R0, -RZ ;  /* 0x800000ff00197221 */ /* 0x000fc80000010100 */
[----:B------:R-:W-:-:S07]  /*14d0*/  FFMA R8, R8, R25, R8 ;  /* 0x0000001908087223 */ /* 0x000fce0000000008 */
.L_x_29:
[----:B------:R-:W-:Y:S05]  /*14e0*/  BSYNC.RECONVERGENT B1 ;  /* 0x0000000000017941 */ /* 0x000fea0003800200 */
.L_x_27:
[----:B------:R-:W4:Y:S01]  /*14f0*/  LDCU.64 UR10, c[0x0][0x3a0] ;  /* 0x00007400ff0a77ac */ /* 0x000f220008000a00 */
[----:B-----5:R-:W-:-:S04]  /*1500*/  FFMA R8, R10, R8, -1 ;  /* 0xbf8000000a087423 */ /* 0x020fc80000000008 */
[----:B------:R-:W-:Y:S01]  /*1510*/  FMUL R29, R8, 100 ;  /* 0x42c80000081d7820 */ /* 0x000fe20000400000 */
[----:B----4-:R-:W-:Y:S02]  /*1520*/  MOV R24, UR10 ;  /* 0x0000000a00187c02 */ /* 0x010fe40008000f00 */
[----:B------:R-:W-:-:S03]  /*1530*/  MOV R25, UR11 ;  /* 0x0000000b00197c02 */ /* 0x000fc60008000f00 */
[----:B0-----:R-:W-:-:S05]  /*1540*/  IMAD.WIDE R26, R11, 0x4, R24 ;  /* 0x000000040b1a7825 */ /* 0x001fca00078e0218 */
[----:B------:R4:W-:Y:S02]  /*1550*/  STG.E desc[UR4][R26.64], R29 ;  /* 0x0000001d1a007986 */ /* 0x0009e4000c101904 */
.L_x_26:
[----:B------:R-:W-:Y:S05]  /*1560*/  BSYNC.RECONVERGENT B0 ;  /* 0x0000000000007941 */ /* 0x000fea0003800200 */
.L_x_25:
[----:B--2---:R-:W-:-:S05]  /*1570*/  IMAD.WIDE R16, R3, 0x4, R16 ;  /* 0x0000000403107825 */ /* 0x004fca00078e0210 */
[----:B----4-:R-:W2:Y:S01]  /*1580*/  LDG.E.CONSTANT R29, desc[UR4][R16.64] ;  /* 0x00000004101d7981 */ /* 0x010ea2000c1e9900 */
[----:B------:R-:W-:Y:S01]  /*1590*/  BSSY.RECONVERGENT B0, `(.L_x_30) ;  /* 0x000001d000007945 */ /* 0x000fe20003800200 */
[----:B------:R-:W-:Y:S01]  /*15a0*/  IMAD.WIDE R14, R3, 0x4, R14 ;  /* 0x00000004030e7825 */ /* 0x000fe200078e020e */
[----:B--2---:R-:W-:-:S04]  /*15b0*/  FSETP.NAN.AND P0, PT, |R29|, |R29|, PT ;  /* 0x4000001d1d00720b */ /* 0x004fc80003f08200 */
[----:B------:R-:W-:-:S13]  /*15c0*/  FSETP.NEU.AND P0, PT, R29, RZ, !P0 ;  /* 0x000000ff1d00720b */ /* 0x000fda000470d000 */
[----:B0-----:R-:W-:-:S05]  /*15d0*/  @!P0 IMAD.WIDE R26, R13, 0x4, R24 ;  /* 0x000000040d1a8825 */ /* 0x001fca00078e0218 */
[----:B------:R0:W-:Y:S01]  /*15e0*/  @!P0 STG.E desc[UR4][R26.64], RZ ;  /* 0x000000ff1a008986 */ /* 0x0001e2000c101904 */
[----:B------:R-:W-:Y:S05]  /*15f0*/  @!P0 BRA `(.L_x_31) ;  /* 0x0000000000588947 */ /* 0x000fea0003800000 */
[----:B------:R2:W5:Y:S01]  /*1600*/  LDG.E.CONSTANT R10, desc[UR4][R14.64] ;  /* 0x000000040e0a7981 */ /* 0x000562000c1e9900 */
[----:B------:R-:W-:Y:S01]  /*1610*/  VIADD R0, R29, 0x1800000 ;  /* 0x018000001d007836 */ /* 0x000fe20000000000 */
[----:B------:R-:W-:Y:S04]  /*1620*/  BSSY.RECONVERGENT B1, `(.L_x_32) ;  /* 0x000000c000017945 */ /* 0x000fe80003800200 */
[----:B------:R-:W-:-:S04]  /*1630*/  LOP3.LUT R0, R0, 0x7f800000, RZ, 0xc0, !PT ;  /* 0x7f80000000007812 */ /* 0x000fc800078ec0ff */
[----:B------:R-:W-:-:S13]  /*1640*/  ISETP.GT.U32.AND P0, PT, R0, 0x1ffffff, PT ;  /* 0x01ffffff0000780c */ /* 0x000fda0003f04070 */
[----:B--2---:R-:W-:Y:S05]  /*1650*/  @P0 BRA `(.L_x_33) ;  /* 0x0000000000100947 */ /* 0x004fea0003800000 */
[----:B------:R-:W-:Y:S02]  /*1660*/  MOV R0, R29 ;  /* 0x0000001d00007202 */ /* 0x000fe40000000f00 */
[----:B------:R-:W-:-:S07]  /*1670*/  MOV R2, 0x1690 ;  /* 0x0000169000027802 */ /* 0x000fce0000000f00 */
[----:B01-3-5:R-:W-:Y:S05]  /*1680*/  CALL.REL.NOINC `($__internal_0_$__cuda_sm20_rcp_rn_f32_slowpath) ;  /* 0x0000000400507944 */ /* 0x02bfea0003c00000 */
[----:B------:R-:W-:Y:S05]  /*1690*/  BRA `(.L_x_34) ;  /* 0x0000000000107947 */ /* 0x000fea0003800000 */
.L_x_33:
[----:B------:R-:W2:Y:S02]  /*16a0*/  MUFU.RCP R8, R29 ;  /* 0x0000001d00087308 */ /* 0x000ea40000001000 */
[----:B--2---:R-:W-:-:S04]  /*16b0*/  FFMA R0, R29, R8, -1 ;  /* 0xbf8000001d007423 */ /* 0x004fc80000000008 */
[----:B------:R-:W-:-:S04]  /*16c0*/  FADD.FTZ R25, -R0, -RZ ;  /* 0x800000ff00197221 */ /* 0x000fc80000010100 */
[----:B------:R-:W-:-:S07]  /*16d0*/  FFMA R8, R8, R25, R8 ;  /* 0x0000001908087223 */ /* 0x000fce0000000008 */
.L_x_34:
[----:B------:R-:W-:Y:S05]  /*16e0*/  BSYNC.RECONVERGENT B1 ;  /* 0x0000000000017941 */ /* 0x000fea0003800200 */
.L_x_32:
[----:B------:R-:W2:Y:S01]  /*16f0*/  LDCU.64 UR10, c[0x0][0x3a0] ;  /* 0x00007400ff0a77ac */ /* 0x000ea20008000a00 */
[----:B-----5:R-:W-:-:S04]  /*1700*/  FFMA R8, R10, R8, -1 ;  /* 0xbf8000000a087423 */ /* 0x020fc80000000008 */
[----:B------:R-:W-:Y:S01]  /*1710*/  FMUL R29, R8, 100 ;  /* 0x42c80000081d7820 */ /* 0x000fe20000400000 */
[----:B--2---:R-:W-:Y:S01]  /*1720*/  MOV R24, UR10 ;  /* 0x0000000a00187c02 */ /* 0x004fe20008000f00 */
[----:B------:R-:W-:-:S04]  /*1730*/  IMAD.U32 R25, RZ, RZ, UR11 ;  /* 0x0000000bff197e24 */ /* 0x000fc8000f8e00ff */
[----:B0-----:R-:W-:-:S05]  /*1740*/  IMAD.WIDE R26, R13, 0x4, R24 ;  /* 0x000000040d1a7825 */ /* 0x001fca00078e0218 */
[----:B------:R2:W-:Y:S02]  /*1750*/  STG.E desc[UR4][R26.64], R29 ;  /* 0x0000001d1a007986 */ /* 0x0005e4000c101904 */
.L_x_31:
[----:B------:R-:W-:Y:S05]  /*1760*/  BSYNC.RECONVERGENT B0 ;  /* 0x0000000000007941 */ /* 0x000fea0003800200 */
.L_x_30:
[----:B------:R-:W-:-:S05]  /*1770*/  IMAD.WIDE R16, R3, 0x4, R16 ;  /* 0x0000000403107825 */ /* 0x000fca00078e0210 */
[----:B--2---:R-:W2:Y:S01]  /*1780*/  LDG.E.CONSTANT R29, desc[UR4][R16.64] ;  /* 0x00000004101d7981 */ /* 0x004ea2000c1e9900 */
        /* <DEDUP_REMOVED lines=12> */
[----:B--2---:R-:W-:Y:S05]  /*1850*/  @P0 BRA `(.L_x_38) ;  /* 0x0000000000100947 */ /* 0x004fea0003800000 */
[----:B------:R-:W-:Y:S02]  /*1860*/  MOV R0, R29 ;  /* 0x0000001d00007202 */ /* 0x000fe40000000f00 */
[----:B------:R-:W-:-:S07]  /*1870*/  MOV R2, 0x1890 ;  /* 0x0000189000027802 */ /* 0x000fce0000000f00 */
[----:B01-3-5:R-:W-:Y:S05]  /*1880*/  CALL.REL.NOINC `($__internal_0_$__cuda_sm20_rcp_rn_f32_slowpath) ;  /* 0x0000000000d07944 */ /* 0x02bfea0003c00000 */
[----:B------:R-:W-:Y:S05]  /*1890*/  BRA `(.L_x_39) ;  /* 0x0000000000107947 */ /* 0x000fea0003800000 */
.L_x_38:
[----:B------:R-:W2:Y:S02]  /*18a0*/  MUFU.RCP R8, R29 ;  /* 0x0000001d00087308 */ /* 0x000ea40000001000 */
[----:B--2---:R-:W-:-:S04]  /*18b0*/  FFMA R0, R29, R8, -1 ;  /* 0xbf8000001d007423 */ /* 0x004fc80000000008 */
[----:B------:R-:W-:-:S04]  /*18c0*/  FADD.FTZ R25, -R0, -RZ ;  /* 0x800000ff00197221 */ /* 0x000fc80000010100 */
[----:B------:R-:W-:-:S07]  /*18d0*/  FFMA R8, R8, R25, R8 ;  /* 0x0000001908087223 */ /* 0x000fce0000000008 */
.L_x_39:
[----:B------:R-:W-:Y:S05]  /*18e0*/  BSYNC.RECONVERGENT B1 ;  /* 0x0000000000017941 */ /* 0x000fea0003800200 */
.L_x_37:
[----:B------:R-:W2:Y:S01]  /*18f0*/  LDCU.64 UR10, c[0x0][0x3a0] ;  /* 0x00007400ff0a77ac */ /* 0x000ea20008000a00 */
[----:B-----5:R-:W-:-:S04]  /*1900*/  FFMA R8, R10, R8, -1 ;  /* 0xbf8000000a087423 */ /* 0x020fc80000000008 */
[----:B------:R-:W-:Y:S01]  /*1910*/  FMUL R29, R8, 100 ;  /* 0x42c80000081d7820 */ /* 0x000fe20000400000 */
[----:B--2---:R-:W-:Y:S01]  /*1920*/  MOV R25, UR11 ;  /* 0x0000000b00197c02 */ /* 0x004fe20008000f00 */
[----:B------:R-:W-:-:S04]  /*1930*/  IMAD.U32 R24, RZ, RZ, UR10 ;  /* 0x0000000aff187e24 */ /* 0x000fc8000f8e00ff */
[----:B0-----:R-:W-:-:S05]  /*1940*/  IMAD.WIDE R26, R7, 0x4, R24 ;  /* 0x00000004071a7825 */ /* 0x001fca00078e0218 */
[----:B------:R2:W-:Y:S02]  /*1950*/  STG.E desc[UR4][R26.64], R29 ;  /* 0x0000001d1a007986 */ /* 0x0005e4000c101904 */
.L_x_36:
[----:B------:R-:W-:Y:S05]  /*1960*/  BSYNC.RECONVERGENT B0 ;  /* 0x0000000000007941 */ /* 0x000fea0003800200 */
.L_x_35:
[----:B------:R-:W-:-:S06]  /*1970*/  IMAD.WIDE R16, R3, 0x4, R16 ;  /* 0x0000000403107825 */ /* 0x000fcc00078e0210 */
[----:B------:R-:W4:Y:S01]  /*1980*/  LDG.E.CONSTANT R17, desc[UR4][R16.64] ;  /* 0x0000000410117981 */ /* 0x000f22000c1e9900 */
[----:B------:R-:W-:Y:S01]  /*1990*/  BSSY.RECONVERGENT B0, `(.L_x_40) ;  /* 0x000001a000007945 */ /* 0x000fe20003800200 */
[----:B------:R-:W-:Y:S01]  /*19a0*/  IMAD.WIDE R14, R3, 0x4, R14 ;  /* 0x00000004030e7825 */ /* 0x000fe200078e020e */
[----:B----4-:R-:W-:-:S04]  /*19b0*/  FSETP.NAN.AND P0, PT, |R17|, |R17|, PT ;  /* 0x400000111100720b */ /* 0x010fc80003f08200 */
[----:B------:R-:W-:-:S13]  /*19c0*/  FSETP.NEU.AND P0, PT, R17, RZ, !P0 ;  /* 0x000000ff1100720b */ /* 0x000fda000470d000 */
[----:B------:R-:W-:-:S05]  /*19d0*/  @!P0 IMAD.WIDE R24, R9, 0x4, R24 ;  /* 0x0000000409188825 */ /* 0x000fca00078e0218 */
[----:B------:R4:W-:Y:S01]  /*19e0*/  @!P0 STG.E desc[UR4][R24.64], RZ ;  /* 0x000000ff18008986 */ /* 0x0009e2000c101904 */
[----:B------:R-:W-:Y:S05]  /*19f0*/  @!P0 BRA `(.L_x_41) ;  /* 0x00000000004c8947 */ /* 0x000fea0003800000 */
[----:B------:R0:W5:Y:S01]  /*1a00*/  LDG.E.CONSTANT R10, desc[UR4][R14.64] ;  /* 0x000000040e0a7981 */ /* 0x000162000c1e9900 */
[----:B------:R-:W-:Y:S01]  /*1a10*/  IADD3 R0, PT, PT, R17, 0x1800000, RZ ;  /* 0x0180000011007810 */ /* 0x000fe20007ffe0ff */
[----:B------:R-:W-:Y:S03]  /*1a20*/  BSSY.RECONVERGENT B1, `(.L_x_42) ;  /* 0x000000c000017945 */ /* 0x000fe60003800200 */
[----:B------:R-:W-:-:S04]  /*1a30*/  LOP3.LUT R0, R0, 0x7f800000, RZ, 0xc0, !PT ;  /* 0x7f80000000007812 */ /* 0x000fc800078ec0ff */
[----:B------:R-:W-:-:S13]  /*1a40*/  ISETP.GT.U32.AND P0, PT, R0, 0x1ffffff, PT ;  /* 0x01ffffff0000780c */ /* 0x000fda0003f04070 */
[----:B0-----:R-:W-:Y:S05]  /*1a50*/  @P0 BRA `(.L_x_43) ;  /* 0x0000000000100947 */ /* 0x001fea0003800000 */
[----:B------:R-:W-:Y:S01]  /*1a60*/  IMAD.MOV.U32 R0, RZ, RZ, R17 ;  /* 0x000000ffff007224 */ /* 0x000fe200078e0011 */
[----:B------:R-:W-:-:S07]  /*1a70*/  MOV R2, 0x1a90 ;  /* 0x00001a9000027802 */ /* 0x000fce0000000f00 */
[----:B-12345:R-:W-:Y:S05]  /*1a80*/  CALL.REL.NOINC `($__internal_0_$__cuda_sm20_rcp_rn_f32_slowpath) ;  /* 0x0000000000507944 */ /* 0x03efea0003c00000 */
[----:B------:R-:W-:Y:S05]  /*1a90*/  BRA `(.L_x_44) ;  /* 0x0000000000107947 */ /* 0x000fea0003800000 */
.L_x_43:
[----:B------:R-:W0:Y:S02]  /*1aa0*/  MUFU.RCP R8, R17 ;  /* 0x0000001100087308 */ /* 0x000e240000001000 */
[----:B0-----:R-:W-:-:S04]  /*1ab0*/  FFMA R0, R17, R8, -1 ;  /* 0xbf80000011007423 */ /* 0x001fc80000000008 */
[----:B------:R-:W-:-:S04]  /*1ac0*/  FADD.FTZ R15, -R0, -RZ ;  /* 0x800000ff000f7221 */ /* 0x000fc80000010100 */
[----:B------:R-:W-:-:S07]  /*1ad0*/  FFMA R8, R8, R15, R8 ;  /* 0x0000000f08087223 */ /* 0x000fce0000000008 */
.L_x_44:
[----:B------:R-:W-:Y:S05]  /*1ae0*/  BSYNC.RECONVERGENT B1 ;  /* 0x0000000000017941 */ /* 0x000fea0003800200 */
.L_x_42:
[----:B-----5:R-:W-:Y:S01]  /*1af0*/  FFMA R8, R10, R8, -1 ;  /* 0xbf8000000a087423 */ /* 0x020fe20000000008 */
[----:B---3--:R-:W-:-:S04]  /*1b00*/  IMAD.WIDE R14, R9, 0x4, R22 ;  /* 0x00000004090e7825 */ /* 0x008fc800078e0216 */
[----:B------:R-:W-:-:S05]  /*1b10*/  FMUL R17, R8, 100 ;  /* 0x42c8000008117820 */ /* 0x000fca0000400000 */
[----:B------:R0:W-:Y:S02]  /*1b20*/  STG.E desc[UR4][R14.64], R17 ;  /* 0x000000110e007986 */ /* 0x0001e4000c101904 */
.L_x_41:
[----:B------:R-:W-:Y:S05]  /*1b30*/  BSYNC.RECONVERGENT B0 ;  /* 0x0000000000007941 */ /* 0x000fea0003800200 */
.L_x_40:
[----:B------:R-:W-:Y:S01]  /*1b40*/  IADD3 R4, PT, PT, R4, 0x4, RZ ;  /* 0x0000000404047810 */ /* 0x000fe20007ffe0ff */
[C---:B-1----:R-:W-:Y:S01]  /*1b50*/  IMAD R13, R18.reuse, 0x4, R13 ;  /* 0x00000004120d7824 */ /* 0x042fe200078e020d */
[C---:B------:R-:W-:Y:S01]  /*1b60*/  LEA R5, R18.reuse, R5, 0x2 ;  /* 0x0000000512057211 */ /* 0x040fe200078e10ff */
[----:B------:R-:W-:Y:S01]  /*1b70*/  IMAD R11, R18, 0x4, R11 ;  /* 0x00000004120b7824 */ /* 0x000fe200078e020b */
[----:B------:R-:W-:Y:S02]  /*1b80*/  ISETP.GE.AND P0, PT, R4, R19, PT ;  /* 0x000000130400720c */ /* 0x000fe40003f06270 */
[C---:B------:R-:W-:Y:S02]  /*1b90*/  LEA R7, R18.reuse, R7, 0x2 ;  /* 0x0000000712077211 */ /* 0x040fe400078e10ff */
[----:B------:R-:W-:-:S09]  /*1ba0*/  LEA R9, R18, R9, 0x2 ;  /* 0x0000000912097211 */ /* 0x000fd200078e10ff */
[----:B------:R-:W-:Y:S05]  /*1bb0*/  @!P0 BRA `(.L_x_45) ;  /* 0xfffffff400e88947 */ /* 0x000fea000383ffff */
[----:B------:R-:W-:Y:S05]  /*1bc0*/  EXIT ;  /* 0x000000000000794d */ /* 0x000fea0003800000 */
        .weak           $__internal_0_$__cuda_sm20_rcp_rn_f32_slowpath
        .type           $__internal_0_$__cuda_sm20_rcp_rn_f32_slowpath,@function
        .size           $__internal_0_$__cuda_sm20_rcp_rn_f32_slowpath,(.L_x_69 - $__internal_0_$__cuda_sm20_rcp_rn_f32_slowpath)
$__internal_0_$__cuda_sm20_rcp_rn_f32_slowpath:
[----:B------:R-:W-:Y:S01]  /*1bd0*/  SHF.L.U32 R6, R0, 0x1, RZ ;  /* 0x0000000100067819 */ /* 0x000fe200000006ff */
[----:B------:R-:W-:Y:S03]  /*1be0*/  BSSY.RECONVERGENT B3, `(.L_x_46) ;  /* 0x0000030000037945 */ /* 0x000fe60003800200 */
[----:B------:R-:W-:-:S04]  /*1bf0*/  SHF.R.U32.HI R6, RZ, 0x18, R6 ;  /* 0x00000018ff067819 */ /* 0x000fc80000011606 */
[----:B------:R-:W-:-:S13]  /*1c00*/  ISETP.NE.U32.AND P0, PT, R6, RZ, PT ;  /* 0x000000ff0600720c */ /* 0x000fda0003f05070 */
[----:B------:R-:W-:Y:S05]  /*1c10*/  @P0 BRA `(.L_x_47) ;  /* 0x0000000000280947 */ /* 0x000fea0003800000 */
[----:B------:R-:W-:-:S04]  /*1c20*/  SHF.L.U32 R6, R0, 0x1, RZ ;  /* 0x0000000100067819 */ /* 0x000fc800000006ff */
[----:B------:R-:W-:-:S13]  /*1c30*/  ISETP.NE.AND P0, PT, R6, RZ, PT ;  /* 0x000000ff0600720c */ /* 0x000fda0003f05270 */
[----:B------:R-:W-:Y:S01]  /*1c40*/  @P0 FFMA R25, R0, 1.84467440737095516160e+19, RZ ;  /* 0x5f80000000190823 */ /* 0x000fe200000000ff */
[----:B------:R-:W-:Y:S08]  /*1c50*/  @!P0 MUFU.RCP R8, R0 ;  /* 0x0000000000088308 */ /* 0x000ff00000001000 */
[----:B------:R-:W0:Y:S02]  /*1c60*/  @P0 MUFU.RCP R6, R25 ;  /* 0x0000001900060308 */ /* 0x000e240000001000 */
[----:B0-----:R-:W-:-:S04]  /*1c70*/  @P0 FFMA R27, R25, R6, -1 ;  /* 0xbf800000191b0423 */ /* 0x001fc80000000006 */
[----:B------:R-:W-:-:S04]  /*1c80*/  @P0 FADD.FTZ R27, -R27, -RZ ;  /* 0x800000ff1b1b0221 */ /* 0x000fc80000010100 */
[----:B------:R-:W-:-:S04]  /*1c90*/  @P0 FFMA R27, R6, R27, R6 ;  /* 0x0000001b061b0223 */ /* 0x000fc80000000006 */
[----:B------:R-:W-:Y:S01]  /*1ca0*/  @P0 FFMA R8, R27, 1.84467440737095516160e+19, RZ ;  /* 0x5f8000001b080823 */ /* 0x000fe200000000ff */
[----:B------:R-:W-:Y:S06]  /*1cb0*/  BRA `(.L_x_48) ;  /* 0x0000000000887947 */ /* 0x000fec0003800000 */
.L_x_47:
[----:B------:R-:W-:-:S05]  /*1cc0*/  VIADD R8, R6, 0xffffff03 ;  /* 0xffffff0306087836 */ /* 0x000fca0000000000 */
[----:B------:R-:W-:-:S13]  /*1cd0*/  ISETP.GT.U32.AND P0, PT, R8, 0x1, PT ;  /* 0x000000010800780c */ /* 0x000fda0003f04070 */
[----:B------:R-:W-:Y:S05]  /*1ce0*/  @P0 BRA `(.L_x_49) ;  /* 0x0000000000780947 */ /* 0x000fea0003800000 */
[----:B------:R-:W-:Y:S01]  /*1cf0*/  LOP3.LUT R26, R0, 0x7fffff, RZ, 0xc0, !PT ;  /* 0x007fffff001a7812 */ /* 0x000fe200078ec0ff */
[----:B------:R-:W-:-:S03]  /*1d00*/  HFMA2 R27, -RZ, RZ, 0, 1.78813934326171875e-07 ;  /* 0x00000003ff1b7431 */ /* 0x000fc600000001ff */
[----:B------:R-:W-:-:S04]  /*1d10*/  LOP3.LUT R26, R26, 0x3f800000, RZ, 0xfc, !PT ;  /* 0x3f8000001a1a7812 */ /* 0x000fc800078efcff */
[----:B------:R-:W0:Y:S01]  /*1d20*/  MUFU.RCP R25, R26 ;  /* 0x0000001a00197308 */ /* 0x000e220000001000 */
[----:B------:R-:W-:Y:S01]  /*1d30*/  SHF.L.U32 R27, R27, R8, RZ ;  /* 0x000000081b1b7219 */ /* 0x000fe200000006ff */
[----:B0-----:R-:W-:-:S04]  /*1d40*/  FFMA R24, R26, R25, -1 ;  /* 0xbf8000001a187423 */ /* 0x001fc80000000019 */
[----:B------:R-:W-:-:S04]  /*1d50*/  FADD.FTZ R24, -R24, -RZ ;  /* 0x800000ff18187221 */ /* 0x000fc80000010100 */
[CCC-:B------:R-:W-:Y:S01]  /*1d60*/  FFMA.RM R12, R25.reuse, R24.reuse, R25.reuse ;  /* 0x00000018190c7223 */ /* 0x1c0fe20000004019 */
[----:B------:R-:W-:-:S04]  /*1d70*/  FFMA.RP R25, R25, R24, R25 ;  /* 0x0000001819197223 */ /* 0x000fc80000008019 */
[C---:B------:R-:W-:Y:S02]  /*1d80*/  LOP3.LUT R24, R12.reuse, 0x7fffff, RZ, 0xc0, !PT ;  /* 0x007fffff0c187812 */ /* 0x040fe400078ec0ff */
[----:B------:R-:W-:Y:S02]  /*1d90*/  FSETP.NEU.FTZ.AND P0, PT, R12, R25, PT ;  /* 0x000000190c00720b */ /* 0x000fe40003f1d000 */
[----:B------:R-:W-:Y:S02]  /*1da0*/  LOP3.LUT R24, R24, 0x800000, RZ, 0xfc, !PT ;  /* 0x0080000018187812 */ /* 0x000fe400078efcff */
[----:B------:R-:W-:Y:S02]  /*1db0*/  SEL R12, RZ, 0xffffffff, !P0 ;  /* 0xffffffffff0c7807 */ /* 0x000fe40004000000 */
[----:B------:R-:W-:Y:S02]  /*1dc0*/  LOP3.LUT R27, R27, R24, RZ, 0xc0, !PT ;  /* 0x000000181b1b7212 */ /* 0x000fe400078ec0ff */
[----:B------:R-:W-:-:S02]  /*1dd0*/  IADD3 R25, PT, PT, -R12, RZ, RZ ;  /* 0x000000ff0c197210 */ /* 0x000fc40007ffe1ff */
[-C--:B------:R-:W-:Y:S02]  /*1de0*/  SHF.R.U32.HI R27, RZ, R8.reuse, R27 ;  /* 0x00000008ff1b7219 */ /* 0x080fe4000001161b */
[----:B------:R-:W-:Y:S02]  /*1df0*/  LOP3.LUT P1, RZ, R25, R8, R24, 0xf8, !PT ;  /* 0x0000000819ff7212 */ /* 0x000fe4000782f818 */
[C---:B------:R-:W-:Y:S02]  /*1e00*/  LOP3.LUT P0, RZ, R27.reuse, 0x1, RZ, 0xc0, !PT ;  /* 0x000000011bff7812 */ /* 0x040fe4000780c0ff */
[----:B------:R-:W-:Y:S02]  /*1e10*/  LOP3.LUT P3, RZ, R27, 0x2, RZ, 0xc0, !PT ;  /* 0x000000021bff7812 */ /* 0x000fe4000786c0ff */
[----:B------:R-:W-:Y:S02]  /*1e20*/  IADD3 R25, PT, PT, R6, -0xfc, RZ ;  /* 0xffffff0406197810 */ /* 0x000fe40007ffe0ff */
[----:B------:R-:W-:-:S02]  /*1e30*/  PLOP3.LUT P0, PT, P0, P1, P3, 0xe0, 0x0 ;  /* 0x000000000000781c */ /* 0x000fc40000703c30 */
[----:B------:R-:W-:Y:S02]  /*1e40*/  LOP3.LUT P1, RZ, R0, 0x7fffff, RZ, 0xc0, !PT ;  /* 0x007fffff00ff7812 */ /* 0x000fe4000782c0ff */
[----:B------:R-:W-:Y:S02]  /*1e50*/  SEL R8, RZ, 0x1, !P0 ;  /* 0x00000001ff087807 */ /* 0x000fe40004000000 */
[----:B------:R-:W-:-:S03]  /*1e60*/  SHF.R.U32.HI R25, RZ, R25, R24 ;  /* 0x00000019ff197219 */ /* 0x000fc60000011618 */
[----:B------:R-:W-:-:S05]  /*1e70*/  IMAD.MOV R8, RZ, RZ, -R8 ;  /* 0x000000ffff087224 */ /* 0x000fca00078e0a08 */
[----:B------:R-:W-:-:S13]  /*1e80*/  ISETP.GE.AND P0, PT, R8, RZ, PT ;  /* 0x000000ff0800720c */ /* 0x000fda0003f06270 */
[----:B------:R-:W-:-:S05]  /*1e90*/  @!P0 IADD3 R25, PT, PT, R25, 0x1, RZ ;  /* 0x0000000119198810 */ /* 0x000fca0007ffe0ff */
[----:B------:R-:W-:-:S05]  /*1ea0*/  @!P1 IMAD.SHL.U32 R25, R25, 0x2, RZ ;  /* 0x0000000219199824 */ /* 0x000fca00078e00ff */
[----:B------:R-:W-:Y:S01]  /*1eb0*/  LOP3.LUT R8, R25, 0x80000000, R0, 0xf8, !PT ;  /* 0x8000000019087812 */ /* 0x000fe200078ef800 */
[----:B------:R-:W-:Y:S06]  /*1ec0*/  BRA `(.L_x_48) ;  /* 0x0000000000047947 */ /* 0x000fec0003800000 */
.L_x_49:
[----:B------:R0:W1:Y:S02]  /*1ed0*/  MUFU.RCP R8, R0 ;  /* 0x0000000000087308 */ /* 0x0000640000001000 */
.L_x_48:
[----:B------:R-:W-:Y:S05]  /*1ee0*/  BSYNC.RECONVERGENT B3 ;  /* 0x0000000000037941 */ /* 0x000fea0003800200 */
.L_x_46:
[----:B------:R-:W-:Y:S01]  /*1ef0*/  HFMA2 R25, -RZ, RZ, 0, 0 ;  /* 0x00000000ff197431 */ /* 0x000fe200000001ff */
[----:B------:R-:W-:-:S04]  /*1f00*/  MOV R24, R2 ;  /* 0x0000000200187202 */ /* 0x000fc80000000f00 */
[----:B01----:R-:W-:Y:S05]  /*1f10*/  RET.REL.NODEC R24 `(roc_many_series_one_param_f32) ;  /* 0xffffffe018387950 */ /* 0x003fea0003c3ffff */
.L_x_50:
[----:B------:R-:W-:-:S00]  /*1f20*/  BRA `(.L_x_50) ;  /* 0xfffffffc00fc7947 */ /* 0x000fc0000383ffff */
[----:B------:R-:W-:-:S00]  /*1f30*/  NOP ;  /* 0x0000000000007918 */ /* 0x000fc00000000000 */
        /* <DEDUP_REMOVED lines=12> */
.L_x_69:


//--------------------- .text.roc_batch_f32       --------------------------
	.section	.text.roc_batch_f32,"ax",@progbits
	.align	128
        .global         roc_batch_f32
        .type           roc_batch_f32,@function
        .size           roc_batch_f32,(.L_x_70 - roc_batch_f32)
        .other          roc_batch_f32,@"STO_CUDA_ENTRY STV_DEFAULT"
roc_batch_f32:
.text.roc_batch_f32:
[----:B------:R-:W-:Y:S01]  /*0000*/  LDC R1, c[0x0][0x37c] ;  /* 0x0000df00ff017b82 */ /* 0x000fe20000000800 */
[----:B------:R-:W0:Y:S01]  /*0010*/  S2R R7, SR_CTAID.X ;  /* 0x0000000000077919 */ /* 0x000e220000002500 */
[----:B------:R-:W0:Y:S02]  /*0020*/  LDCU UR4, c[0x0][0x398] ;  /* 0x00007300ff0477ac */ /* 0x000e240008000800 */
[----:B0-----:R-:W-:-:S13]  /*0030*/  ISETP.GE.AND P0, PT, R7, UR4, PT ;  /* 0x0000000407007c0c */ /* 0x001fda000bf06270 */
[----:B------:R-:W-:Y:S05]  /*0040*/  @P0 EXIT ;  /* 0x000000000000094d */ /* 0x000fea0003800000 */
[----:B------:R-:W0:Y:S01]  /*0050*/  LDC.64 R2, c[0x0][0x388] ;  /* 0x0000e200ff027b82 */ /* 0x000e220000000a00 */
[----:B------:R-:W1:Y:S01]  /*0060*/  LDCU.64 UR4, c[0x0][0x358] ;  /* 0x00006b00ff0477ac */ /* 0x000e620008000a00 */
[----:B------:R-:W2:Y:S06]  /*0070*/  LDCU UR7, c[0x0][0x390] ;  /* 0x00007200ff0777ac */ /* 0x000eac0008000800 */
[----:B------:R-:W3:Y:S01]  /*0080*/  LDC.64 R4, c[0x0][0x3a0] ;  /* 0x0000e800ff047b82 */ /* 0x000ee20000000a00 */
[----:B0-----:R-:W-:-:S06]  /*0090*/  IMAD.WIDE.U32 R2, R7, 0x4, R2 ;  /* 0x0000000407027825 */ /* 0x001fcc00078e0002 */
[----:B-1----:R-:W4:Y:S01]  /*00a0*/  LDG.E.CONSTANT R3, desc[UR4][R2.64] ;  /* 0x0000000402037981 */ /* 0x002f22000c1e9900 */
[----:B--2---:R-:W-:-:S04]  /*00b0*/  IMAD R7, R7, UR7, RZ ;  /* 0x0000000707077c24 */ /* 0x004fc8000f8e02ff */
[----:B---3--:R-:W-:Y:S01]  /*00c0*/  IMAD.WIDE R4, R7, 0x4, R4 ;  /* 0x0000000407047825 */ /* 0x008fe200078e0204 */
[----:B----4-:R-:W-:-:S13]  /*00d0*/  ISETP.GT.AND P0, PT, R3, RZ, PT ;  /* 0x000000ff0300720c */ /* 0x010fda0003f04270 */
[----:B------:R-:W-:Y:S05]  /*00e0*/  @P0 BRA `(.L_x_51) ;  /* 0x00000000002c0947 */ /* 0x000fea0003800000 */
[----:B------:R-:W0:Y:S02]  /*00f0*/  S2R R7, SR_TID.X ;  /* 0x0000000000077919 */ /* 0x000e240000002100 */
[----:B0-----:R-:W-:-:S13]  /*0100*/  ISETP.GE.AND P0, PT, R7, UR7, PT ;  /* 0x0000000707007c0c */ /* 0x001fda000bf06270 */
[----:B------:R-:W-:Y:S05]  /*0110*/  @P0 EXIT ;  /* 0x000000000000094d */ /* 0x000fea0003800000 */
[----:B------:R-:W-:Y:S01]  /*0120*/  IMAD.MOV.U32 R9, RZ, RZ, 0x7fc00000 ;  /* 0x7fc00000ff097424 */ /* 0x000fe200078e00ff */
[----:B------:R-:W0:Y:S06]  /*0130*/  LDCU UR6, c[0x0][0x360] ;  /* 0x00006c00ff0677ac */ /* 0x000e2c0008000800 */
.L_x_52:
[----:B------:R-:W-:-:S04]  /*0140*/  IMAD.WIDE R2, R7, 0x4, R4 ;  /* 0x0000000407027825 */ /* 0x000fc800078e0204 */
[----:B0-----:R-:W-:Y:S01]  /*0150*/  VIADD R7, R7, UR6 ;  /* 0x0000000607077c36 */ /* 0x001fe20008000000 */
[----:B------:R1:W-:Y:S04]  /*0160*/  STG.E desc[UR4][R2.64], R9 ;  /* 0x0000000902007986 */ /* 0x0003e8000c101904 */
[----:B------:R-:W-:-:S13]  /*0170*/  ISETP.GE.AND P0, PT, R7, UR7, PT ;  /* 0x0000000707007c0c */ /* 0x000fda000bf06270 */
[----:B-1----:R-:W-:Y:S05]  /*0180*/  @!P0 BRA `(.L_x_52) ;  /* 0xfffffffc00ec8947 */ /* 0x002fea000383ffff */
[----:B------:R-:W-:Y:S05]  /*0190*/  EXIT ;  /* 0x000000000000794d */ /* 0x000fea0003800000 */
.L_x_51:
[----:B------:R-:W0:Y:S02]  /*01a0*/  LDCU UR6, c[0x0][0x394] ;  /* 0x00007280ff0677ac */ /* 0x000e240008000800 */
[----:B0-----:R-:W-:-:S05]  /*01b0*/  VIADD R0, R3, UR6 ;  /* 0x0000000603007c36 */ /* 0x001fca0008000000 */
[----:B------:R-:W-:-:S13]  /*01c0*/  ISETP.GE.AND P0, PT, R0, UR7, PT ;  /* 0x0000000700007c0c */ /* 0x000fda000bf06270 */
[----:B------:R-:W-:Y:S05]  /*01d0*/  @!P0 BRA `(.L_x_53) ;  /* 0x00000000002c8947 */ /* 0x000fea0003800000 */
[----:B------:R-:W0:Y:S02]  /*01e0*/  S2R R7, SR_TID.X ;  /* 0x0000000000077919 */ /* 0x000e240000002100 */
[----:B0-----:R-:W-:-:S13]  /*01f0*/  ISETP.GE.AND P0, PT, R7, UR7, PT ;  /* 0x0000000707007c0c */ /* 0x001fda000bf06270 */
[----:B------:R-:W-:Y:S05]  /*0200*/  @P0 EXIT ;  /* 0x000000000000094d */ /* 0x000fea0003800000 */
[----:B------:R-:W-:Y:S01]  /*0210*/  MOV R9, 0x7fc00000 ;  /* 0x7fc0000000097802 */ /* 0x000fe20000000f00 */
[----:B------:R-:W0:Y:S06]  /*0220*/  LDCU UR6, c[0x0][0x360] ;  /* 0x00006c00ff0677ac */ /* 0x000e2c0008000800 */
.L_x_54:
[----:B------:R-:W-:-:S04]  /*0230*/  IMAD.WIDE R2, R7, 0x4, R4 ;  /* 0x0000000407027825 */ /* 0x000fc800078e0204 */
[----:B0-----:R-:W-:Y:S01]  /*0240*/  VIADD R7, R7, UR6 ;  /* 0x0000000607077c36 */ /* 0x001fe20008000000 */
[----:B------:R1:W-:Y:S04]  /*0250*/  STG.E desc[UR4][R2.64], R9 ;  /* 0x0000000902007986 */ /* 0x0003e8000c101904 */
[----:B------:R-:W-:-:S13]  /*0260*/  ISETP.GE.AND P0, PT, R7, UR7, PT ;  /* 0x0000000707007c0c */ /* 0x000fda000bf06270 */
[----:B-1----:R-:W-:Y:S05]  /*0270*/  @!P0 BRA `(.L_x_54) ;  /* 0xfffffffc00ec8947 */ /* 0x002fea000383ffff */
[----:B------:R-:W-:Y:S05]  /*0280*/  EXIT ;  /* 0x000000000000794d */ /* 0x000fea0003800000 */
.L_x_53:
[----:B------:R-:W0:Y:S01]  /*0290*/  S2R R9, SR_TID.X ;  /* 0x0000000000097919 */ /* 0x000e220000002100 */
[----:B------:R-:W-:Y:S01]  /*02a0*/  BSSY.RECONVERGENT B0, `(.L_x_55) ;  /* 0x000000c000007945 */ /* 0x000fe20003800200 */
[----:B0-----:R-:W-:Y:S01]  /*02b0*/  ISETP.GE.AND P0, PT, R9, R0, PT ;  /* 0x000000000900720c */ /* 0x001fe20003f06270 */
[----:B------:R-:W-:-:S05]  /*02c0*/  IMAD.IADD R8, R0, 0x1, R9 ;  /* 0x0000000100087824 */ /* 0x000fca00078e0209 */
[----:B------:R-:W-:-:S07]  /*02d0*/  ISETP.GE.AND P1, PT, R8, UR7, PT ;  /* 0x0000000708007c0c */ /* 0x000fce000bf26270 */
[----:B------:R-:W-:Y:S06]  /*02e0*/  @P0 BRA `(.L_x_56) ;  /* 0x00000000001c0947 */ /* 0x000fec0003800000 */
[----:B------:R-:W0:Y:S01]  /*02f0*/  LDC R2, c[0x0][0x360] ;  /* 0x0000d800ff027b82 */ /* 0x000e220000000800 */
[----:B------:R-:W-:-:S07]  /*0300*/  IMAD.MOV.U32 R11, RZ, RZ, 0x7fc00000 ;  /* 0x7fc00000ff0b7424 */ /* 0x000fce00078e00ff */
.L_x_57:
[----:B------:R-:W-:Y:S01]  /*0310*/  IMAD.WIDE R6, R9, 0x4, R4 ;  /* 0x0000000409067825 */ /* 0x000fe200078e0204 */
[----:B0-----:R-:W-:-:S04]  /*0320*/  IADD3 R9, PT, PT, R2, R9, RZ ;  /* 0x0000000902097210 */ /* 0x001fc80007ffe0ff */
[----:B------:R1:W-:Y:S01]  /*0330*/  STG.E desc[UR4][R6.64], R11 ;  /* 0x0000000b06007986 */ /* 0x0003e2000c101904 */
[----:B------:R-:W-:-:S13]  /*0340*/  ISETP.GE.AND P0, PT, R9, R0, PT ;  /* 0x000000000900720c */ /* 0x000fda0003f06270 */
[----:B-1----:R-:W-:Y:S05]  /*0350*/  @!P0 BRA `(.L_x_57) ;  /* 0xfffffffc00ec8947 */ /* 0x002fea000383ffff */
.L_x_56:
[----:B------:R-:W-:Y:S05]  /*0360*/  BSYNC.RECONVERGENT B0 ;  /* 0x0000000000007941 */ /* 0x000fea0003800200 */
.L_x_55:
[----:B------:R-:W-:Y:S05]  /*0370*/  @P1 EXIT ;  /* 0x000000000000194d */ /* 0x000fea0003800000 */
[----:B------:R-:W0:Y:S01]  /*0380*/  LDC.64 R6, c[0x0][0x380] ;  /* 0x0000e000ff067b82 */ /* 0x000e220000000a00 */
[----:B------:R-:W1:Y:S01]  /*0390*/  LDCU UR6, c[0x0][0x360] ;  /* 0x00006c00ff0677ac */ /* 0x000e620008000800 */
[----:B------:R-:W2:Y:S02]  /*03a0*/  LDCU UR7, c[0x0][0x390] ;  /* 0x00007200ff0777ac */ /* 0x000ea40008000800 */
.L_x_63:
[----:B-1----:R-:W-:-:S04]  /*03b0*/  IMAD.IADD R11, R8, 0x1, -R3 ;  /* 0x00000001080b7824 */ /* 0x002fc800078e0a03 */
[----:B0-----:R-:W-:-:S05]  /*03c0*/  IMAD.WIDE R10, R11, 0x4, R6 ;  /* 0x000000040b0a7825 */ /* 0x001fca00078e0206 */
[----:B------:R-:W3:Y:S01]  /*03d0*/  LDG.E.CONSTANT R14, desc[UR4][R10.64] ;  /* 0x000000040a0e7981 */ /* 0x000ee2000c1e9900 */
[----:B------:R-:W-:Y:S01]  /*03e0*/  IMAD.MOV.U32 R9, RZ, RZ, R8 ;  /* 0x000000ffff097224 */ /* 0x000fe200078e0008 */
[----:B------:R-:W-:Y:S01]  /*03f0*/  BSSY.RECONVERGENT B0, `(.L_x_58) ;  /* 0x000001b000007945 */ /* 0x000fe20003800200 */
[----:B-1----:R-:W-:-:S05]  /*0400*/  VIADD R8, R8, UR6 ;  /* 0x0000000608087c36 */ /* 0x002fca0008000000 */
[----:B--2---:R-:W-:Y:S02]  /*0410*/  ISETP.GE.AND P2, PT, R8, UR7, PT ;  /* 0x0000000708007c0c */ /* 0x004fe4000bf46270 */
[----:B---3--:R-:W-:-:S04]  /*0420*/  FSETP.NAN.AND P0, PT, |R14|, |R14|, PT ;  /* 0x4000000e0e00720b */ /* 0x008fc80003f08200 */
[----:B------:R-:W-:-:S13]  /*0430*/  FSETP.NEU.AND P0, PT, R14, RZ, !P0 ;  /* 0x000000ff0e00720b */ /* 0x000fda000470d000 */
[----:B------:R-:W-:-:S05]  /*0440*/  @!P0 IMAD.WIDE R12, R9, 0x4, R4 ;  /* 0x00000004090c8825 */ /* 0x000fca00078e0204 */
        /* <DEDUP_REMOVED lines=8> */
[----:B-1----:R-:W-:Y:S05]  /*04d0*/  @P0 BRA `(.L_x_61) ;  /* 0x00000000000c0947 */ /* 0x002fea0003800000 */
[----:B0-----:R-:W-:-:S07]  /*04e0*/  MOV R12, 0x500 ;  /* 0x00000500000c7802 */ /* 0x001fce0000000f00 */
[----:B-----5:R-:W-:Y:S05]  /*04f0*/  CALL.REL.NOINC `($__internal_1_$__cuda_sm20_rcp_rn_f32_slowpath) ;  /* 0x0000000000347944 */ /* 0x020fea0003c00000 */
[----:B------:R-:W-:Y:S05]  /*0500*/  BRA `(.L_x_62) ;  /* 0x0000000000107947 */ /* 0x000fea0003800000 */
.L_x_61:
[----:B------:R-:W1:Y:S02]  /*0510*/  MUFU.RCP R11, R14 ;  /* 0x0000000e000b7308 */ /* 0x000e640000001000 */
[----:B-1----:R-:W-:-:S04]  /*0520*/  FFMA R0, R14, R11, -1 ;  /* 0xbf8000000e007423 */ /* 0x002fc8000000000b */
[----:B------:R-:W-:-:S04]  /*0530*/  FADD.FTZ R0, -R0, -RZ ;  /* 0x800000ff00007221 */ /* 0x000fc80000010100 */
[----:B------:R-:W-:-:S07]  /*0540*/  FFMA R11, R11, R0, R11 ;  /* 0x000000000b0b7223 */ /* 0x000fce000000000b */
.L_x_62:
[----:B------:R-:W-:Y:S05]  /*0550*/  BSYNC.RECONVERGENT B1 ;  /* 0x0000000000017941 */ /* 0x000fea0003800200 */
.L_x_60:
[----:B-----5:R-:W-:Y:S01]  /*0560*/  FFMA R0, R10, R11, -1 ;  /* 0xbf8000000a007423 */ /* 0x020fe2000000000b */
[----:B------:R-:W-:-:S04]  /*0570*/  IMAD.WIDE R10, R9, 0x4, R4 ;  /* 0x00000004090a7825 */ /* 0x000fc800078e0204 */
[----:B------:R-:W-:-:S05]  /*0580*/  FMUL R9, R0, 100 ;  /* 0x42c8000000097820 */ /* 0x000fca0000400000 */
[----:B------:R1:W-:Y:S02]  /*0590*/  STG.E desc[UR4][R10.64], R9 ;  /* 0x000000090a007986 */ /* 0x0003e4000c101904 */
.L_x_59:
[----:B------:R-:W-:Y:S05]  /*05a0*/  BSYNC.RECONVERGENT B0 ;  /* 0x0000000000007941 */ /* 0x000fea0003800200 */
.L_x_58:
[----:B------:R-:W-:Y:S05]  /*05b0*/  @!P2 BRA `(.L_x_63) ;  /* 0xfffffffc007ca947 */ /* 0x000fea000383ffff */
[----:B------:R-:W-:Y:S05]  /*05c0*/  EXIT ;  /* 0x000000000000794d */ /* 0x000fea0003800000 */
        .weak           $__internal_1_$__cuda_sm20_rcp_rn_f32_slowpath
        .type           $__internal_1_$__cuda_sm20_rcp_rn_f32_slowpath,@function
        .size           $__internal_1_$__cuda_sm20_rcp_rn_f32_slowpath,(.L_x_70 - $__internal_1_$__cuda_sm20_rcp_rn_f32_slowpath)
$__internal_1_$__cuda_sm20_rcp_rn_f32_slowpath:
[----:B------:R-:W-:Y:S01]  /*05d0*/  IMAD.SHL.U32 R2, R14, 0x2, RZ ;  /* 0x000000020e027824 */ /* 0x000fe200078e00ff */
[----:B------:R-:W-:Y:S01]  /*05e0*/  BSSY.RECONVERGENT B2, `(.L_x_64) ;  /* 0x0000031000027945 */ /* 0x000fe20003800200 */
[----:B------:R-:W-:-:S03]  /*05f0*/  IMAD.MOV.U32 R0, RZ, RZ, R14 ;  /* 0x000000ffff007224 */ /* 0x000fc600078e000e */
[----:B------:R-:W-:-:S04]  /*0600*/  SHF.R.U32.HI R2, RZ, 0x18, R2 ;  /* 0x00000018ff027819 */ /* 0x000fc80000011602 */
[----:B------:R-:W-:-:S13]  /*0610*/  ISETP.NE.U32.AND P0, PT, R2, RZ, PT ;  /* 0x000000ff0200720c */ /* 0x000fda0003f05070 */
[----:B------:R-:W-:Y:S05]  /*0620*/  @P0 BRA `(.L_x_65) ;  /* 0x0000000000280947 */ /* 0x000fea0003800000 */
[----:B------:R-:W-:-:S05]  /*0630*/  IMAD.SHL.U32 R2, R0, 0x2, RZ ;  /* 0x0000000200027824 */ /* 0x000fca00078e00ff */
        /* <DEDUP_REMOVED lines=9> */
.L_x_65:
[----:B------:R-:W-:-:S04]  /*06d0*/  IADD3 R17, PT, PT, R2, -0xfd, RZ ;  /* 0xffffff0302117810 */ /* 0x000fc80007ffe0ff */
[----:B------:R-:W-:-:S13]  /*06e0*/  ISETP.GT.U32.AND P0, PT, R17, 0x1, PT ;  /* 0x000000011100780c */ /* 0x000fda0003f04070 */
[----:B------:R-:W-:Y:S05]  /*06f0*/  @P0 BRA `(.L_x_67) ;  /* 0x0000000000780947 */ /* 0x000fea0003800000 */
[----:B------:R-:W-:Y:S01]  /*0700*/  LOP3.LUT R11, R0, 0x7fffff, RZ, 0xc0, !PT ;  /* 0x007fffff000b7812 */ /* 0x000fe200078ec0ff */
[----:B------:R-:W-:Y:S02]  /*0710*/  IMAD.MOV.U32 R16, RZ, RZ, 0x3 ;  /* 0x00000003ff107424 */ /* 0x000fe400078e00ff */
[----:B------:R-:W-:Y:S01]  /*0720*/  VIADD R2, R2, 0xffffff04 ;  /* 0xffffff0402027836 */ /* 0x000fe20000000000 */
[----:B------:R-:W-:Y:S02]  /*0730*/  LOP3.LUT R11, R11, 0x3f800000, RZ, 0xfc, !PT ;  /* 0x3f8000000b0b7812 */ /* 0x000fe400078efcff */
[----:B------:R-:W-:Y:S02]  /*0740*/  SHF.L.U32 R16, R16, R17, RZ ;  /* 0x0000001110107219 */ /* 0x000fe400000006ff */
[----:B------:R-:W0:Y:S02]  /*0750*/  MUFU.RCP R14, R11 ;  /* 0x0000000b000e7308 */ /* 0x000e240000001000 */
        /* <DEDUP_REMOVED lines=8> */
[----:B------:R-:W-:-:S03]  /*07e0*/  LOP3.LUT R16, R16, R13, RZ, 0xc0, !PT ;  /* 0x0000000d10107212 */ /* 0x000fc600078ec0ff */
[----:B------:R-:W-:Y:S01]  /*07f0*/  IMAD.MOV R14, RZ, RZ, -R14 ;  /* 0x000000ffff0e7224 */ /* 0x000fe200078e0a0e */
[----:B------:R-:W-:-:S04]  /*0800*/  SHF.R.U32.HI R16, RZ, R17, R16 ;  /* 0x00000011ff107219 */ /* 0x000fc80000011610 */
[----:B------:R-:W-:Y:S02]  /*0810*/  LOP3.LUT P1, RZ, R14, R17, R13, 0xf8, !PT ;  /* 0x000000110eff7212 */ /* 0x000fe4000782f80d */
[C---:B------:R-:W-:Y:S02]  /*0820*/  LOP3.LUT P0, RZ, R16.reuse, 0x1, RZ, 0xc0, !PT ;  /* 0x0000000110ff7812 */ /* 0x040fe4000780c0ff */
[----:B------:R-:W-:-:S04]  /*0830*/  LOP3.LUT P3, RZ, R16, 0x2, RZ, 0xc0, !PT ;  /* 0x0000000210ff7812 */ /* 0x000fc8000786c0ff */
[----:B------:R-:W-:Y:S02]  /*0840*/  PLOP3.LUT P0, PT, P0, P1, P3, 0xe0, 0x0 ;  /* 0x000000000000781c */ /* 0x000fe40000703c30 */
[----:B------:R-:W-:Y:S02]  /*0850*/  LOP3.LUT P1, RZ, R0, 0x7fffff, RZ, 0xc0, !PT ;  /* 0x007fffff00ff7812 */ /* 0x000fe4000782c0ff */
[----:B------:R-:W-:-:S04]  /*0860*/  SEL R11, RZ, 0x1, !P0 ;  /* 0x00000001ff0b7807 */ /* 0x000fc80004000000 */
[----:B------:R-:W-:-:S04]  /*0870*/  IADD3 R11, PT, PT, -R11, RZ, RZ ;  /* 0x000000ff0b0b7210 */ /* 0x000fc80007ffe1ff */
[----:B------:R-:W-:Y:S02]  /*0880*/  ISETP.GE.AND P0, PT, R11, RZ, PT ;  /* 0x000000ff0b00720c */ /* 0x000fe40003f06270 */
[----:B------:R-:W-:-:S11]  /*0890*/  SHF.R.U32.HI R11, RZ, R2, R13 ;  /* 0x00000002ff0b7219 */ /* 0x000fd6000001160d */
[----:B------:R-:W-:-:S05]  /*08a0*/  @!P0 VIADD R11, R11, 0x1 ;  /* 0x000000010b0b8836 */ /* 0x000fca0000000000 */
[----:B------:R-:W-:-:S04]  /*08b0*/  @!P1 SHF.L.U32 R11, R11, 0x1, RZ ;  /* 0x000000010b0b9819 */ /* 0x000fc800000006ff */
[----:B------:R-:W-:Y:S01]  /*08c0*/  LOP3.LUT R11, R11, 0x80000000, R0, 0xf8, !PT ;  /* 0x800000000b0b7812 */ /* 0x000fe200078ef800 */
[----:B------:R-:W-:Y:S06]  /*08d0*/  BRA `(.L_x_66) ;  /* 0x0000000000047947 */ /* 0x000fec0003800000 */
.L_x_67:
[----:B------:R0:W1:Y:S02]  /*08e0*/  MUFU.RCP R11, R0 ;  /* 0x00000000000b7308 */ /* 0x0000640000001000 */
.L_x_66:
[----:B------:R-:W-:Y:S05]  /*08f0*/  BSYNC.RECONVERGENT B2 ;  /* 0x0000000000027941 */ /* 0x000fea0003800200 */
.L_x_64:
[----:B------:R-:W-:-:S04]  /*0900*/  IMAD.MOV.U32 R13, RZ, RZ, 0x0 ;  /* 0x00000000ff0d7424 */ /* 0x000fc800078e00ff */
[----:B01----:R-:W-:Y:S05]  /*0910*/  RET.REL.NODEC R12 `(roc_batch_f32) ;  /* 0xfffffff40cb87950 */ /* 0x003fea0003c3ffff */
.L_x_68:
        /* <DEDUP_REMOVED lines=14> */
.L_x_70:


//--------------------- .nv.shared.reserved.0     --------------------------
	.section	.nv.shared.reserved.0,"aw",@nobits
	.weak		__nv_reservedSMEM_offset_0_alias
	.size		__nv_reservedSMEM_offset_0_alias, 0, 64
	.other		__nv_reservedSMEM_offset_0_alias,@"STO_CUDA_RESERVED_SHARED STV_DEFAULT"
__nv_reservedSMEM_offset_0_alias:
	.zero		0
	.zero		64


//--------------------- .nv.constant0.roc_many_series_one_param_f32 --------------------------
	.section	.nv.constant0.roc_many_series_one_param_f32,"a",@progbits
	.sectionflags	@""
	.align	4
.nv.constant0.roc_many_series_one_param_f32:
	.zero		936


//--------------------- .nv.constant0.roc_batch_f32 --------------------------
	.section	.nv.constant0.roc_batch_f32,"a",@progbits
	.sectionflags	@""
	.align	4
.nv.constant0.roc_batch_f32:
	.zero		936


//--------------------- SYMBOLS --------------------------

	.type		.nv.reservedSmem.offset0,@object
	.size		.nv.reservedSmem.offset0,0x4
